	.target	sm_100

	.elftype	@"ET_EXEC"


//--------------------- .note.nv.tkinfo           --------------------------
	.section	.note.nv.tkinfo,"",@"SHT_NOTE"
	.sectionflags	@"SHF_NOTE_NV_TKINFO"
	.tkinfo
        /*0018*/ 	.word	0x00000081
        /*0030*/ 	.string	""
        /*0030*/ 	.string	"ptxas"
        /*0030*/ 	.string	"Cuda compilation tools, release 12.9, V12.9.86"
        /*0030*/ 	.string	"Build cuda_12.9.r12.9/compiler.36037853_0"
        /*0030*/ 	.string	"-regUsageLevel 10 -arch sm_100f -m 64 "



//--------------------- .note.nv.cuver            --------------------------
	.section	.note.nv.cuver,"",@"SHT_NOTE"
	.sectionflags	@"SHF_NOTE_NV_CUVER"
        /*0018*/ 	.short	0x0001
        /*001a*/ 	.short	0x0064
        /*001c*/ 	.short	0x0001
        /*001e*/ 	.short	0x0000
        /*0020*/ 	.short	0x0001
        /*0022*/ 	.short	0x0000


//--------------------- .nv.info                  --------------------------
	.section	.nv.info,"",@"SHT_CUDA_INFO"
	.align	4


	//----- nvinfo : EIATTR_REGCOUNT
	.align		4
        /*0000*/ 	.byte	0x04, 0x2f
        /*0002*/ 	.short	(.L_17 - .L_16)
	.align		4
.L_16:
        /*0004*/ 	.word	index@(_ZN9deep_gemm24sm100_fp8_gemm_1d1d_implILN4cute4UMMA5MajorE0ELS3_0ELj0ELj4096ELj7168ELj128ELj224ELj128ELj1ELj128ELj128ELj64ELj6ELj128ELj128ELj2ELb0ELj146ELNS_8GemmTypeE0ELb0EN7cutlass10bfloat16_tENS_16EpilogueIdentityEEEvPijjj14CUtensorMap_stS9_S9_S9_S9_)
        /*0008*/ 	.word	0x00000038


	//----- nvinfo : EIATTR_FRAME_SIZE
	.align		4
.L_17:
        /*000c*/ 	.byte	0x04, 0x11
        /*000e*/ 	.short	(.L_19 - .L_18)
	.align		4
.L_18:
        /*0010*/ 	.word	index@($__internal_3_$__cuda_sm20_div_u16)
        /*0014*/ 	.word	0x00000000


	//----- nvinfo : EIATTR_FRAME_SIZE
	.align		4
.L_19:
        /*0018*/ 	.byte	0x04, 0x11
        /*001a*/ 	.short	(.L_21 - .L_20)
	.align		4
.L_20:
        /*001c*/ 	.word	index@($__internal_2_$__cuda_sm10x_tcgen05_guardrail_trap_unallocated_columns_being_dealloced)
        /*0020*/ 	.word	0x00000000


	//----- nvinfo : EIATTR_FRAME_SIZE
	.align		4
.L_21:
        /*0024*/ 	.byte	0x04, 0x11
        /*0026*/ 	.short	(.L_23 - .L_22)
	.align		4
.L_22:
        /*0028*/ 	.word	index@($__internal_1_$__cuda_sm10x_tcgen05_guardrail_trap_phase_invalid_during_alloc)
        /*002c*/ 	.word	0x00000000


	//----- nvinfo : EIATTR_FRAME_SIZE
	.align		4
.L_23:
        /*0030*/ 	.byte	0x04, 0x11
        /*0032*/ 	.short	(.L_25 - .L_24)
	.align		4
.L_24:
        /*0034*/ 	.word	index@($__internal_0_$__cuda_sm10x_tcgen05_guardrail_trap_col_being_dealloced_not_returned_by_alloc)
        /*0038*/ 	.word	0x00000000


	//----- nvinfo : EIATTR_FRAME_SIZE
	.align		4
.L_25:
        /*003c*/ 	.byte	0x04, 0x11
        /*003e*/ 	.short	(.L_27 - .L_26)
	.align		4
.L_26:
        /*0040*/ 	.word	index@(_ZN9deep_gemm24sm100_fp8_gemm_1d1d_implILN4cute4UMMA5MajorE0ELS3_0ELj0ELj4096ELj7168ELj128ELj224ELj128ELj1ELj128ELj128ELj64ELj6ELj128ELj128ELj2ELb0ELj146ELNS_8GemmTypeE0ELb0EN7cutlass10bfloat16_tENS_16EpilogueIdentityEEEvPijjj14CUtensorMap_stS9_S9_S9_S9_)
        /*0044*/ 	.word	0x00000000


	//----- nvinfo : EIATTR_MIN_STACK_SIZE
	.align		4
.L_27:
        /*0048*/ 	.byte	0x04, 0x12
        /*004a*/ 	.short	(.L_29 - .L_28)
	.align		4
.L_28:
        /*004c*/ 	.word	index@(_ZN9deep_gemm24sm100_fp8_gemm_1d1d_implILN4cute4UMMA5MajorE0ELS3_0ELj0ELj4096ELj7168ELj128ELj224ELj128ELj1ELj128ELj128ELj64ELj6ELj128ELj128ELj2ELb0ELj146ELNS_8GemmTypeE0ELb0EN7cutlass10bfloat16_tENS_16EpilogueIdentityEEEvPijjj14CUtensorMap_stS9_S9_S9_S9_)
        /*0050*/ 	.word	0x00000000
.L_29:


//--------------------- .nv.info._ZN9deep_gemm24sm100_fp8_gemm_1d1d_implILN4cute4UMMA5MajorE0ELS3_0ELj0ELj4096ELj7168ELj128ELj224ELj128ELj1ELj128ELj128ELj64ELj6ELj128ELj128ELj2ELb0ELj146ELNS_8GemmTypeE0ELb0EN7cutlass10bfloat16_tENS_16EpilogueIdentityEEEvPijjj14CUtensorMap_stS9_S9_S9_S9_ --------------------------
	.section	.nv.info._ZN9deep_gemm24sm100_fp8_gemm_1d1d_implILN4cute4UMMA5MajorE0ELS3_0ELj0ELj4096ELj7168ELj128ELj224ELj128ELj1ELj128ELj128ELj64ELj6ELj128ELj128ELj2ELb0ELj146ELNS_8GemmTypeE0ELb0EN7cutlass10bfloat16_tENS_16EpilogueIdentityEEEvPijjj14CUtensorMap_stS9_S9_S9_S9_,"",@"SHT_CUDA_INFO"
	.sectionflags	@""
	.align	4


	//----- nvinfo : EIATTR_CUDA_API_VERSION
	.align		4
        /*0000*/ 	.byte	0x04, 0x37
        /*0002*/ 	.short	(.L_31 - .L_30)
.L_30:
        /*0004*/ 	.word	0x00000081


	//----- nvinfo : EIATTR_KPARAM_INFO
	.align		4
.L_31:
        /*0008*/ 	.byte	0x04, 0x17
        /*000a*/ 	.short	(.L_33 - .L_32)
.L_32:
        /*000c*/ 	.word	0x00000000
        /*0010*/ 	.short	0x0008
        /*0012*/ 	.short	0x0240
        /*0014*/ 	.byte	0x00, 0xf0, 0x01, 0x02


	//----- nvinfo : EIATTR_KPARAM_INFO
	.align		4
.L_33:
        /*0018*/ 	.byte	0x04, 0x17
        /*001a*/ 	.short	(.L_35 - .L_34)
.L_34:
        /*001c*/ 	.word	0x00000000
        /*0020*/ 	.short	0x0007
        /*0022*/ 	.short	0x01c0
        /*0024*/ 	.byte	0x00, 0xf0, 0x01, 0x02


	//----- nvinfo : EIATTR_KPARAM_INFO
	.align		4
.L_35:
        /*0028*/ 	.byte	0x04, 0x17
        /*002a*/ 	.short	(.L_37 - .L_36)
.L_36:
        /*002c*/ 	.word	0x00000000
        /*0030*/ 	.short	0x0006
        /*0032*/ 	.short	0x0140
        /*0034*/ 	.byte	0x00, 0xf0, 0x01, 0x02


	//----- nvinfo : EIATTR_KPARAM_INFO
	.align		4
.L_37:
        /*0038*/ 	.byte	0x04, 0x17
        /*003a*/ 	.short	(.L_39 - .L_38)
.L_38:
        /*003c*/ 	.word	0x00000000
        /*0040*/ 	.short	0x0005
        /*0042*/ 	.short	0x00c0
        /*0044*/ 	.byte	0x00, 0xf0, 0x01, 0x02


	//----- nvinfo : EIATTR_KPARAM_INFO
	.align		4
.L_39:
        /*0048*/ 	.byte	0x04, 0x17
        /*004a*/ 	.short	(.L_41 - .L_40)
.L_40:
        /*004c*/ 	.word	0x00000000
        /*0050*/ 	.short	0x0004
        /*0052*/ 	.short	0x0040
        /*0054*/ 	.byte	0x00, 0xf0, 0x01, 0x02


	//----- nvinfo : EIATTR_KPARAM_INFO
	.align		4
.L_41:
        /*0058*/ 	.byte	0x04, 0x17
        /*005a*/ 	.short	(.L_43 - .L_42)
.L_42:
        /*005c*/ 	.word	0x00000000
        /*0060*/ 	.short	0x0003
        /*0062*/ 	.short	0x0010
        /*0064*/ 	.byte	0x00, 0xf0, 0x11, 0x00


	//----- nvinfo : EIATTR_KPARAM_INFO
	.align		4
.L_43:
        /*0068*/ 	.byte	0x04, 0x17
        /*006a*/ 	.short	(.L_45 - .L_44)
.L_44:
        /*006c*/ 	.word	0x00000000
        /*0070*/ 	.short	0x0002
        /*0072*/ 	.short	0x000c
        /*0074*/ 	.byte	0x00, 0xf0, 0x11, 0x00


	//----- nvinfo : EIATTR_KPARAM_INFO
	.align		4
.L_45:
        /*0078*/ 	.byte	0x04, 0x17
        /*007a*/ 	.short	(.L_47 - .L_46)
.L_46:
        /*007c*/ 	.word	0x00000000
        /*0080*/ 	.short	0x0001
        /*0082*/ 	.short	0x0008
        /*0084*/ 	.byte	0x00, 0xf0, 0x11, 0x00


	//----- nvinfo : EIATTR_KPARAM_INFO
	.align		4
.L_47:
        /*0088*/ 	.byte	0x04, 0x17
        /*008a*/ 	.short	(.L_49 - .L_48)
.L_48:
        /*008c*/ 	.word	0x00000000
        /*0090*/ 	.short	0x0000
        /*0092*/ 	.short	0x0000
        /*0094*/ 	.byte	0x00, 0xf5, 0x21, 0x00


	//----- nvinfo : EIATTR_AT_ENTRY_FRAGMENTS
	.align		4
.L_49:
        /*0098*/ 	.byte	0x04, 0x4f
        /*009a*/ 	.short	(.L_51 - .L_50)


	//   ....[0]....
.L_50:
        /*009c*/ 	.word	0x00000004


	//   ....[1]....
        /*00a0*/ 	.word	0x00000005


	//----- nvinfo : EIATTR_RESERVED_SMEM_USED
	.align		4
.L_51:
        /*00a4*/ 	.byte	0x01, 0x41
	.zero		2


	//----- nvinfo : EIATTR_SPARSE_MMA_MASK
	.align		4
        /*00a8*/ 	.byte	0x03, 0x50
        /*00aa*/ 	.short	0x0000


	//----- nvinfo : EIATTR_TCGEN05_2CTA_USED
	.align		4
        /*00ac*/ 	.byte	0x01, 0x52
	.zero		2


	//----- nvinfo : EIATTR_MAXREG_COUNT
	.align		4
        /*00b0*/ 	.byte	0x03, 0x1b
        /*00b2*/ 	.short	0x00ff


	//----- nvinfo : EIATTR_NUM_BARRIERS
	.align		4
        /*00b4*/ 	.byte	0x02, 0x4c
        /*00b6*/ 	.byte	0x09
	.zero		1


	//----- nvinfo : EIATTR_INT_WARP_WIDE_INSTR_OFFSETS
	.align		4
        /*00b8*/ 	.byte	0x04, 0x31
        /*00ba*/ 	.short	(.L_53 - .L_52)


	//   ....[0]....
.L_52:
        /*00bc*/ 	.word	0x00004890


	//   ....[1]....
        /*00c0*/ 	.word	0x000048b0


	//----- nvinfo : EIATTR_COOP_GROUP_MASK_REGIDS
	.align		4
.L_53:
        /*00c4*/ 	.byte	0x04, 0x29
        /*00c6*/ 	.short	(.L_55 - .L_54)


	//   ....[0]....
.L_54:
        /*00c8*/ 	.word	0xffffffff


	//   ....[1]....
        /*00cc*/ 	.word	0xffffffff


	//   ....[2]....
        /*00d0*/ 	.word	0xffffffff


	//   ....[3]....
        /*00d4*/ 	.word	0xffffffff


	//   ....[4]....
        /*00d8*/ 	.word	0xffffffff


	//   ....[5]....
        /*00dc*/ 	.word	0xffffffff


	//   ....[6]....
        /*00e0*/ 	.word	0xffffffff


	//   ....[7]....
        /*00e4*/ 	.word	0xffffffff


	//   ....[8]....
        /*00e8*/ 	.word	0xffffffff


	//   ....[9]....
        /*00ec*/ 	.word	0xffffffff


	//   ....[10]....
        /*00f0*/ 	.word	0xffffffff


	//   ....[11]....
        /*00f4*/ 	.word	0xffffffff


	//   ....[12]....
        /*00f8*/ 	.word	0xffffffff


	//   ....[13]....
        /*00fc*/ 	.word	0xffffffff


	//   ....[14]....
        /*0100*/ 	.word	0xffffffff


	//----- nvinfo : EIATTR_COOP_GROUP_INSTR_OFFSETS
	.align		4
.L_55:
        /*0104*/ 	.byte	0x04, 0x28
        /*0106*/ 	.short	(.L_57 - .L_56)


	//   ....[0]....
.L_56:
        /*0108*/ 	.word	0x00000030


	//   ....[1]....
        /*010c*/ 	.word	0x000004d0


	//   ....[2]....
        /*0110*/ 	.word	0x00000ae0


	//   ....[3]....
        /*0114*/ 	.word	0x00000b80


	//   ....[4]....
        /*0118*/ 	.word	0x00001010


	//   ....[5]....
        /*011c*/ 	.word	0x000010c0


	//   ....[6]....
        /*0120*/ 	.word	0x00001170


	//   ....[7]....
        /*0124*/ 	.word	0x000017b0


	//   ....[8]....
        /*0128*/ 	.word	0x000017d0


	//   ....[9]....
        /*012c*/ 	.word	0x000017f0


	//   ....[10]....
        /*0130*/ 	.word	0x00001a50


	//   ....[11]....
        /*0134*/ 	.word	0x00001a80


	//   ....[12]....
        /*0138*/ 	.word	0x00001ac0


	//   ....[13]....
        /*013c*/ 	.word	0x000047b0


	//   ....[14]....
        /*0140*/ 	.word	0x00004970


	//----- nvinfo : EIATTR_VRC_CTA_INIT_COUNT
	.align		4
.L_57:
        /*0144*/ 	.byte	0x02, 0x4a
        /*0146*/ 	.byte	0x80
	.zero		1


	//----- nvinfo : EIATTR_MBARRIER_INSTR_OFFSETS
	.align		4
        /*0148*/ 	.byte	0x04, 0x39
        /*014a*/ 	.short	(.L_59 - .L_58)


	//   ....[0]....
.L_58:
        /*014c*/ 	.word	0x00000330
        /*0150*/ 	.word	0x000000ff
        /*0154*/ 	.word	0x00033400
        /*0158*/ 	.short	0x0100
        /*015a*/ 	.byte	0x05
	.zero		1


	//   ....[1]....
        /*015c*/ 	.word	0x00000340
        /*0160*/ 	.word	0x000000ff
        /*0164*/ 	.word	0x00033430
        /*0168*/ 	.short	0x0100
        /*016a*/ 	.byte	0x05
	.zero		1


	//   ....[2]....
        /*016c*/ 	.word	0x00000350
        /*0170*/ 	.word	0x000000ff
        /*0174*/ 	.word	0x00033460
        /*0178*/ 	.short	0x0100
        /*017a*/ 	.byte	0x05
	.zero		1


	//   ....[3]....
        /*017c*/ 	.word	0x00000360
        /*0180*/ 	.word	0x000000ff
        /*0184*/ 	.word	0x00033408
        /*0188*/ 	.short	0x0100
        /*018a*/ 	.byte	0x05
	.zero		1


	//   ....[4]....
        /*018c*/ 	.word	0x00000370
        /*0190*/ 	.word	0x000000ff
        /*0194*/ 	.word	0x00033438
        /*0198*/ 	.short	0x0100
        /*019a*/ 	.byte	0x05
	.zero		1


	//   ....[5]....
        /*019c*/ 	.word	0x00000380
        /*01a0*/ 	.word	0x000000ff
        /*01a4*/ 	.word	0x00033468
        /*01a8*/ 	.short	0x0100
        /*01aa*/ 	.byte	0x05
	.zero		1


	//   ....[6]....
        /*01ac*/ 	.word	0x00000390
        /*01b0*/ 	.word	0x000000ff
        /*01b4*/ 	.word	0x00033410
        /*01b8*/ 	.short	0x0100
        /*01ba*/ 	.byte	0x05
	.zero		1


	//   ....[7]....
        /*01bc*/ 	.word	0x000003a0
        /*01c0*/ 	.word	0x000000ff
        /*01c4*/ 	.word	0x00033440
        /*01c8*/ 	.short	0x0100
        /*01ca*/ 	.byte	0x05
	.zero		1


	//   ....[8]....
        /*01cc*/ 	.word	0x000003b0
        /*01d0*/ 	.word	0x000000ff
        /*01d4*/ 	.word	0x00033470
        /*01d8*/ 	.short	0x0100
        /*01da*/ 	.byte	0x05
	.zero		1


	//   ....[9]....
        /*01dc*/ 	.word	0x000003c0
        /*01e0*/ 	.word	0x000000ff
        /*01e4*/ 	.word	0x00033418
        /*01e8*/ 	.short	0x0100
        /*01ea*/ 	.byte	0x05
	.zero		1


	//   ....[10]....
        /*01ec*/ 	.word	0x000003d0
        /*01f0*/ 	.word	0x000000ff
        /*01f4*/ 	.word	0x00033448
        /*01f8*/ 	.short	0x0100
        /*01fa*/ 	.byte	0x05
	.zero		1


	//   ....[11]....
        /*01fc*/ 	.word	0x000003e0
        /*0200*/ 	.word	0x000000ff
        /*0204*/ 	.word	0x00033478
        /*0208*/ 	.short	0x0100
        /*020a*/ 	.byte	0x05
	.zero		1


	//   ....[12]....
        /*020c*/ 	.word	0x000003f0
        /*0210*/ 	.word	0x000000ff
        /*0214*/ 	.word	0x00033420
        /*0218*/ 	.short	0x0100
        /*021a*/ 	.byte	0x05
	.zero		1


	//   ....[13]....
        /*021c*/ 	.word	0x00000400
        /*0220*/ 	.word	0x000000ff
        /*0224*/ 	.word	0x00033450
        /*0228*/ 	.short	0x0100
        /*022a*/ 	.byte	0x05
	.zero		1


	//   ....[14]....
        /*022c*/ 	.word	0x00000410
        /*0230*/ 	.word	0x000000ff
        /*0234*/ 	.word	0x00033480
        /*0238*/ 	.short	0x0100
        /*023a*/ 	.byte	0x05
	.zero		1


	//   ....[15]....
        /*023c*/ 	.word	0x00000420
        /*0240*/ 	.word	0x000000ff
        /*0244*/ 	.word	0x00033428
        /*0248*/ 	.short	0x0100
        /*024a*/ 	.byte	0x05
	.zero		1


	//   ....[16]....
        /*024c*/ 	.word	0x00000430
        /*0250*/ 	.word	0x000000ff
        /*0254*/ 	.word	0x00033458
        /*0258*/ 	.short	0x0100
        /*025a*/ 	.byte	0x05
	.zero		1


	//   ....[17]....
        /*025c*/ 	.word	0x00000440
        /*0260*/ 	.word	0x000000ff
        /*0264*/ 	.word	0x00033488
        /*0268*/ 	.short	0x0100
        /*026a*/ 	.byte	0x05
	.zero		1


	//   ....[18]....
        /*026c*/ 	.word	0x00000450
        /*0270*/ 	.word	0x000000ff
        /*0274*/ 	.word	0x00033490
        /*0278*/ 	.short	0x0100
        /*027a*/ 	.byte	0x05
	.zero		1


	//   ....[19]....
        /*027c*/ 	.word	0x00000460
        /*0280*/ 	.word	0x000000ff
        /*0284*/ 	.word	0x000334a0
        /*0288*/ 	.short	0x0100
        /*028a*/ 	.byte	0x05
	.zero		1


	//   ....[20]....
        /*028c*/ 	.word	0x00000470
        /*0290*/ 	.word	0x000000ff
        /*0294*/ 	.word	0x00033498
        /*0298*/ 	.short	0x0100
        /*029a*/ 	.byte	0x05
	.zero		1


	//   ....[21]....
        /*029c*/ 	.word	0x00000480
        /*02a0*/ 	.word	0x000000ff
        /*02a4*/ 	.word	0x000334a8
        /*02a8*/ 	.short	0x0100
        /*02aa*/ 	.byte	0x05
	.zero		1


	//   ....[22]....
        /*02ac*/ 	.word	0x00000750
        /*02b0*/ 	.word	0x00000003
        /*02b4*/ 	.word	0x00000000
        /*02b8*/ 	.short	0x010a
        /*02ba*/ 	.byte	0xff
	.zero		1


	//   ....[23]....
        /*02bc*/ 	.word	0x00000770
        /*02c0*/ 	.word	0x00000003
        /*02c4*/ 	.word	0x00000000
        /*02c8*/ 	.short	0x010a
        /*02ca*/ 	.byte	0xff
	.zero		1


	//   ....[24]....
        /*02cc*/ 	.word	0x00000950
        /*02d0*/ 	.word	0x00000007
        /*02d4*/ 	.word	0x00000000
        /*02d8*/ 	.short	0x010a
        /*02da*/ 	.byte	0xff
	.zero		1


	//   ....[25]....
        /*02dc*/ 	.word	0x00000970
        /*02e0*/ 	.word	0x00000007
        /*02e4*/ 	.word	0x00000000
        /*02e8*/ 	.short	0x010a
        /*02ea*/ 	.byte	0xff
	.zero		1


	//   ....[26]....
        /*02ec*/ 	.word	0x00000a60
        /*02f0*/ 	.word	0x00000007
        /*02f4*/ 	.word	0x00000000
        /*02f8*/ 	.short	0x0101
        /*02fa*/ 	.byte	0xff
	.zero		1


	//   ....[27]....
        /*02fc*/ 	.word	0x00000ec0
        /*0300*/ 	.word	0x00000002
        /*0304*/ 	.word	0x00033400
        /*0308*/ 	.short	0x010a
        /*030a*/ 	.byte	0xff
	.zero		1


	//   ....[28]....
        /*030c*/ 	.word	0x00001250
        /*0310*/ 	.word	0x00000002
        /*0314*/ 	.word	0x00000000
        /*0318*/ 	.short	0x0101
        /*031a*/ 	.byte	0xff
	.zero		1


	//   ....[29]....
        /*031c*/ 	.word	0x000015a0
        /*0320*/ 	.word	0x00000004
        /*0324*/ 	.word	0x000334a0
        /*0328*/ 	.short	0x010a
        /*032a*/ 	.byte	0x09
	.zero		1


	//   ....[30]....
        /*032c*/ 	.word	0x00001640
        /*0330*/ 	.word	0x000000ff
        /*0334*/ 	.word	0x00033460
        /*0338*/ 	.short	0x010a
        /*033a*/ 	.byte	0x0b
	.zero		1


	//   ....[31]....
        /*033c*/ 	.word	0x00001a20
        /*0340*/ 	.word	0x000000ff
        /*0344*/ 	.word	0x00033460
        /*0348*/ 	.short	0x010a
        /*034a*/ 	.byte	0x0e
	.zero		1


	//   ....[32]....
        /*034c*/ 	.word	0x00001df0
        /*0350*/ 	.word	0x00000002
        /*0354*/ 	.word	0x000334a0
        /*0358*/ 	.short	0x010a
        /*035a*/ 	.byte	0xff
	.zero		1


	//   ....[33]....
        /*035c*/ 	.word	0x00002130
        /*0360*/ 	.word	0x00000011
        /*0364*/ 	.word	0x00000030
        /*0368*/ 	.short	0x010a
        /*036a*/ 	.byte	0xff
	.zero		1


	//   ....[34]....
        /*036c*/ 	.word	0x00002500
        /*0370*/ 	.word	0x0000001c
        /*0374*/ 	.word	0x00000030
        /*0378*/ 	.short	0x010a
        /*037a*/ 	.byte	0xff
	.zero		1


	//   ....[35]....
        /*037c*/ 	.word	0x00002740
        /*0380*/ 	.word	0x0000001a
        /*0384*/ 	.word	0x00000030
        /*0388*/ 	.short	0x010a
        /*038a*/ 	.byte	0xff
	.zero		1


	//   ....[36]....
        /*038c*/ 	.word	0x000028f0
        /*0390*/ 	.word	0x0000001c
        /*0394*/ 	.word	0x00000030
        /*0398*/ 	.short	0x010a
        /*039a*/ 	.byte	0xff
	.zero		1


	//   ....[37]....
        /*039c*/ 	.word	0x00002e70
        /*03a0*/ 	.word	0x00000002
        /*03a4*/ 	.word	0x00033490
        /*03a8*/ 	.short	0x010a
        /*03aa*/ 	.byte	0xff
	.zero		1


	//   ....[38]....
        /*03ac*/ 	.word	0x00004630
        /*03b0*/ 	.word	0x00000002
        /*03b4*/ 	.word	0x00000000
        /*03b8*/ 	.short	0x0101
        /*03ba*/ 	.byte	0xff
	.zero		1


	//   ....[39]....
        /*03bc*/ 	.word	0x000049a0
        /*03c0*/ 	.word	0x00000003
        /*03c4*/ 	.word	0x00000000
        /*03c8*/ 	.short	0x010a
        /*03ca*/ 	.byte	0xff
	.zero		1


	//   ....[40]....
        /*03cc*/ 	.word	0x00004a00
        /*03d0*/ 	.word	0x00000007
        /*03d4*/ 	.word	0x00000000
        /*03d8*/ 	.short	0x010a
        /*03da*/ 	.byte	0xff
	.zero		1


	//   ....[41]....
        /*03dc*/ 	.word	0x00004a60
        /*03e0*/ 	.word	0x00000002
        /*03e4*/ 	.word	0x00033400
        /*03e8*/ 	.short	0x010a
        /*03ea*/ 	.byte	0xff
	.zero		1


	//   ....[42]....
        /*03ec*/ 	.word	0x00004ae0
        /*03f0*/ 	.word	0x00000004
        /*03f4*/ 	.word	0x000334a0
        /*03f8*/ 	.short	0x010a
        /*03fa*/ 	.byte	0xff
	.zero		1


	//   ....[43]....
        /*03fc*/ 	.word	0x00004b50
        /*0400*/ 	.word	0x00000005
        /*0404*/ 	.word	0x00033460
        /*0408*/ 	.short	0x010a
        /*040a*/ 	.byte	0xff
	.zero		1


	//   ....[44]....
        /*040c*/ 	.word	0x00004bc0
        /*0410*/ 	.word	0x00000005
        /*0414*/ 	.word	0x00033460
        /*0418*/ 	.short	0x010a
        /*041a*/ 	.byte	0xff
	.zero		1


	//   ....[45]....
        /*041c*/ 	.word	0x00004c30
        /*0420*/ 	.word	0x00000011
        /*0424*/ 	.word	0x00000030
        /*0428*/ 	.short	0x010a
        /*042a*/ 	.byte	0xff
	.zero		1


	//   ....[46]....
        /*042c*/ 	.word	0x00004ca0
        /*0430*/ 	.word	0x0000001c
        /*0434*/ 	.word	0x00000030
        /*0438*/ 	.short	0x010a
        /*043a*/ 	.byte	0xff
	.zero		1


	//   ....[47]....
        /*043c*/ 	.word	0x00004d10
        /*0440*/ 	.word	0x0000001a
        /*0444*/ 	.word	0x00000030
        /*0448*/ 	.short	0x010a
        /*044a*/ 	.byte	0xff
	.zero		1


	//   ....[48]....
        /*044c*/ 	.word	0x00004d80
        /*0450*/ 	.word	0x0000001c
        /*0454*/ 	.word	0x00000030
        /*0458*/ 	.short	0x010a
        /*045a*/ 	.byte	0xff
	.zero		1


	//   ....[49]....
        /*045c*/ 	.word	0x00004de0
        /*0460*/ 	.word	0x00000002
        /*0464*/ 	.word	0x00033490
        /*0468*/ 	.short	0x010a
        /*046a*/ 	.byte	0xff
	.zero		1


	//----- nvinfo : EIATTR_NUM_MBARRIERS
	.align		4
.L_59:
        /*046c*/ 	.byte	0x03, 0x38
        /*046e*/ 	.short	0x0016


	//----- nvinfo : EIATTR_EXIT_INSTR_OFFSETS
	.align		4
        /*0470*/ 	.byte	0x04, 0x1c
        /*0472*/ 	.short	(.L_61 - .L_60)


	//   ....[0]....
.L_60:
        /*0474*/ 	.word	0x00000cc0


	//   ....[1]....
        /*0478*/ 	.word	0x000012b0


	//   ....[2]....
        /*047c*/ 	.word	0x00001d70


	//   ....[3]....
        /*0480*/ 	.word	0x00001e20


	//   ....[4]....
        /*0484*/ 	.word	0x00001e80


	//   ....[5]....
        /*0488*/ 	.word	0x00002b10


	//   ....[6]....
        /*048c*/ 	.word	0x00002b70


	//   ....[7]....
        /*0490*/ 	.word	0x00004790


	//   ....[8]....
        /*0494*/ 	.word	0x00004980


	//----- nvinfo : EIATTR_MAX_THREADS
	.align		4
.L_61:
        /*0498*/ 	.byte	0x04, 0x05
        /*049a*/ 	.short	(.L_63 - .L_62)
.L_62:
        /*049c*/ 	.word	0x00000100
        /*04a0*/ 	.word	0x00000001
        /*04a4*/ 	.word	0x00000001


	//----- nvinfo : EIATTR_CRS_STACK_SIZE
	.align		4
.L_63:
        /*04a8*/ 	.byte	0x04, 0x1e
        /*04aa*/ 	.short	(.L_65 - .L_64)
.L_64:
        /*04ac*/ 	.word	0x00000000


	//----- nvinfo : EIATTR_CBANK_PARAM_SIZE
	.align		4
.L_65:
        /*04b0*/ 	.byte	0x03, 0x19
        /*04b2*/ 	.short	0x02c0


	//----- nvinfo : EIATTR_PARAM_CBANK
	.align		4
        /*04b4*/ 	.byte	0x04, 0x0a
        /*04b6*/ 	.short	(.L_67 - .L_66)
	.align		4
.L_66:
        /*04b8*/ 	.word	index@(.nv.constant0._ZN9deep_gemm24sm100_fp8_gemm_1d1d_implILN4cute4UMMA5MajorE0ELS3_0ELj0ELj4096ELj7168ELj128ELj224ELj128ELj1ELj128ELj128ELj64ELj6ELj128ELj128ELj2ELb0ELj146ELNS_8GemmTypeE0ELb0EN7cutlass10bfloat16_tENS_16EpilogueIdentityEEEvPijjj14CUtensorMap_stS9_S9_S9_S9_)
        /*04bc*/ 	.short	0x0380
        /*04be*/ 	.short	0x02c0


	//----- nvinfo : EIATTR_SW_WAR
	.align		4
.L_67:
        /*04c0*/ 	.byte	0x04, 0x36
        /*04c2*/ 	.short	(.L_69 - .L_68)
.L_68:
        /*04c4*/ 	.word	0x00000008
.L_69:


//--------------------- .nv.compat                --------------------------
	.section	.nv.compat,"",@"SHT_CUDA_COMPAT_INFO"
	.align	4
        /*0000*/ 	.byte	0x02, 0x02, 0x02, 0x00, 0x02, 0x05, 0x05, 0x00, 0x02, 0x03, 0x01, 0x00, 0x02, 0x06, 0x01, 0x00


//--------------------- .nv.callgraph             --------------------------
	.section	.nv.callgraph,"",@"SHT_CUDA_CALLGRAPH"
	.align	4
	.sectionentsize	8
	.align		4
        /*0000*/ 	.word	0x00000000
	.align		4
        /*0004*/ 	.word	0xffffffff
	.align		4
        /*0008*/ 	.word	0x00000000
	.align		4
        /*000c*/ 	.word	0xfffffffe
	.align		4
        /*0010*/ 	.word	0x00000000
	.align		4
        /*0014*/ 	.word	0xfffffffd
	.align		4
        /*0018*/ 	.word	0x00000000
	.align		4
        /*001c*/ 	.word	0xfffffffc


//--------------------- .nv.constant4             --------------------------
	.section	.nv.constant4,"a",@progbits
	.align	8
	.align		8
.nv.constant4:
        /*0000*/ 	.dword	_ZN47_INTERNAL_6be950a7_9_kernel_cu_28112538_28953864cuda3std3__45__cpo5beginE
	.align		8
        /*0008*/ 	.dword	_ZN47_INTERNAL_6be950a7_9_kernel_cu_28112538_28953864cuda3std3__45__cpo3endE
	.align		8
        /*0010*/ 	.dword	_ZN47_INTERNAL_6be950a7_9_kernel_cu_28112538_28953864cuda3std3__45__cpo6cbeginE
	.align		8
        /*0018*/ 	.dword	_ZN47_INTERNAL_6be950a7_9_kernel_cu_28112538_28953864cuda3std3__45__cpo4cendE
	.align		8
        /*0020*/ 	.dword	_ZN47_INTERNAL_6be950a7_9_kernel_cu_28112538_28953864cuda3std3__449_GLOBAL__N__6be950a7_9_kernel_cu_28112538_28953866ignoreE
	.align		8
        /*0028*/ 	.dword	_ZN47_INTERNAL_6be950a7_9_kernel_cu_28112538_28953864cuda3std3__419piecewise_constructE
	.align		8
        /*0030*/ 	.dword	_ZN47_INTERNAL_6be950a7_9_kernel_cu_28112538_28953864cuda3std3__48in_placeE
	.align		8
        /*0038*/ 	.dword	_ZN47_INTERNAL_6be950a7_9_kernel_cu_28112538_28953864cuda3std6ranges3__45__cpo4swapE
	.align		8
        /*0040*/ 	.dword	_ZN47_INTERNAL_6be950a7_9_kernel_cu_28112538_28953864cuda3std6ranges3__45__cpo9iter_moveE
	.align		8
        /*0048*/ 	.dword	_ZN47_INTERNAL_6be950a7_9_kernel_cu_28112538_28953864cute7productE
	.align		8
        /*0050*/ 	.dword	_ZN47_INTERNAL_6be950a7_9_kernel_cu_28112538_28953864cute1_E


//--------------------- .text._ZN9deep_gemm24sm100_fp8_gemm_1d1d_implILN4cute4UMMA5MajorE0ELS3_0ELj0ELj4096ELj7168ELj128ELj224ELj128ELj1ELj128ELj128ELj64ELj6ELj128ELj128ELj2ELb0ELj146ELNS_8GemmTypeE0ELb0EN7cutlass10bfloat16_tENS_16EpilogueIdentityEEEvPijjj14CUtensorMap_stS9_S9_S9_S9_ --------------------------
	.section	.text._ZN9deep_gemm24sm100_fp8_gemm_1d1d_implILN4cute4UMMA5MajorE0ELS3_0ELj0ELj4096ELj7168ELj128ELj224ELj128ELj1ELj128ELj128ELj64ELj6ELj128ELj128ELj2ELb0ELj146ELNS_8GemmTypeE0ELb0EN7cutlass10bfloat16_tENS_16EpilogueIdentityEEEvPijjj14CUtensorMap_stS9_S9_S9_S9_,"ax",@progbits
	.align	128
        .global         _ZN9deep_gemm24sm100_fp8_gemm_1d1d_implILN4cute4UMMA5MajorE0ELS3_0ELj0ELj4096ELj7168ELj128ELj224ELj128ELj1ELj128ELj128ELj64ELj6ELj128ELj128ELj2ELb0ELj146ELNS_8GemmTypeE0ELb0EN7cutlass10bfloat16_tENS_16EpilogueIdentityEEEvPijjj14CUtensorMap_stS9_S9_S9_S9_
        .type           _ZN9deep_gemm24sm100_fp8_gemm_1d1d_implILN4cute4UMMA5MajorE0ELS3_0ELj0ELj4096ELj7168ELj128ELj224ELj128ELj1ELj128ELj128ELj64ELj6ELj128ELj128ELj2ELb0ELj146ELNS_8GemmTypeE0ELb0EN7cutlass10bfloat16_tENS_16EpilogueIdentityEEEvPijjj14CUtensorMap_stS9_S9_S9_S9_,@function
        .size           _ZN9deep_gemm24sm100_fp8_gemm_1d1d_implILN4cute4UMMA5MajorE0ELS3_0ELj0ELj4096ELj7168ELj128ELj224ELj128ELj1ELj128ELj128ELj64ELj6ELj128ELj128ELj2ELb0ELj146ELNS_8GemmTypeE0ELb0EN7cutlass10bfloat16_tENS_16EpilogueIdentityEEEvPijjj14CUtensorMap_stS9_S9_S9_S9_,(.L_x_95 - _ZN9deep_gemm24sm100_fp8_gemm_1d1d_implILN4cute4UMMA5MajorE0ELS3_0ELj0ELj4096ELj7168ELj128ELj224ELj128ELj1ELj128ELj128ELj64ELj6ELj128ELj128ELj2ELb0ELj146ELNS_8GemmTypeE0ELb0EN7cutlass10bfloat16_tENS_16EpilogueIdentityEEEvPijjj14CUtensorMap_stS9_S9_S9_S9_)
        .other          _ZN9deep_gemm24sm100_fp8_gemm_1d1d_implILN4cute4UMMA5MajorE0ELS3_0ELj0ELj4096ELj7168ELj128ELj224ELj128ELj1ELj128ELj128ELj64ELj6ELj128ELj128ELj2ELb0ELj146ELNS_8GemmTypeE0ELb0EN7cutlass10bfloat16_tENS_16EpilogueIdentityEEEvPijjj14CUtensorMap_stS9_S9_S9_S9_,@"STO_CUDA_ENTRY STV_DEFAULT"
_ZN9deep_gemm24sm100_fp8_gemm_1d1d_implILN4cute4UMMA5MajorE0ELS3_0ELj0ELj4096ELj7168ELj128ELj224ELj128ELj1ELj128ELj128ELj64ELj6ELj128ELj128ELj2ELb0ELj146ELNS_8GemmTypeE0ELb0EN7cutlass10bfloat16_tENS_16EpilogueIdentityEEEvPijjj14CUtensorMap_stS9_S9_S9_S9_:
.text._ZN9deep_gemm24sm100_fp8_gemm_1d1d_implILN4cute4UMMA5MajorE0ELS3_0ELj0ELj4096ELj7168ELj128ELj224ELj128ELj1ELj128ELj128ELj64ELj6ELj128ELj128ELj2ELb0ELj146ELNS_8GemmTypeE0ELb0EN7cutlass10bfloat16_tENS_16EpilogueIdentityEEEvPijjj14CUtensorMap_stS9_S9_S9_S9_:
[----:B------:R-:W1:Y:S01]  /*0000*/  LDC R1, c[0x0][0x37c] ;  /* 0x0000df00ff017b82 */ /* 0x000e620000000800 */
[----:B------:R-:W2:Y:S02]  /*0010*/  S2R R0, SR_TID.X ;  /* 0x0000000000007919 */ /* 0x000ea40000002100 */
[----:B--2---:R-:W-:-:S05]  /*0020*/  SHF.R.U32.HI R0, RZ, 0x5, R0 ;  /* 0x00000005ff007819 */ /* 0x004fca0000011600 */
[----:B------:R-:W2:Y:S02]  /*0030*/  SHFL.IDX PT, R4, R0, RZ, 0x1f ;  /* 0x00001fff00047589 */ /* 0x000ea400000e0000 */
[----:B--2---:R-:W-:-:S13]  /*0040*/  ISETP.NE.AND P0, PT, R4, 0x2, PT ;  /* 0x000000020400780c */ /* 0x004fda0003f05270 */
[----:B-1----:R-:W-:Y:S05]  /*0050*/  @!P0 BRA `(.L_x_0) ;  /* 0x0000000400188947 */ /* 0x002fea0003800000 */
[----:B------:R-:W-:-:S13]  /*0060*/  ISETP.NE.AND P0, PT, R4, 0x1, PT ;  /* 0x000000010400780c */ /* 0x000fda0003f05270 */
[----:B------:R-:W-:Y:S05]  /*0070*/  @!P0 BRA `(.L_x_1) ;  /* 0x0000000000608947 */ /* 0x000fea0003800000 */
[----:B------:R-:W-:-:S13]  /*0080*/  ISETP.NE.AND P0, PT, R4, RZ, PT ;  /* 0x000000ff0400720c */ /* 0x000fda0003f05270 */
[----:B------:R-:W-:Y:S05]  /*0090*/  @P0 BRA `(.L_x_2) ;  /* 0x0000000800940947 */ /* 0x000fea0003800000 */
[----:B------:R-:W-:Y:S01]  /*00a0*/  ELECT P0, URZ, PT ;  /* 0x0000000000ff782f */ /* 0x000fe20003800000 */
[----:B------:R-:W-:-:S12]  /*00b0*/  BSSY.RECONVERGENT B0, `(.L_x_3) ;  /* 0x0000013000007945 */ /* 0x000fd80003800200 */
[----:B------:R-:W-:Y:S05]  /*00c0*/  @!P0 BRA `(.L_x_4) ;  /* 0x0000000000448947 */ /* 0x000fea0003800000 */
[----:B------:R-:W1:Y:S02]  /*00d0*/  LDCU.64 UR4, c[0x0][0x348] ;  /* 0x00006900ff0477ac */ /* 0x000e640008000a00 */
[----:B-1----:R-:W-:Y:S02]  /*00e0*/  UIADD3 UR12, UP4, UPT, UR4, 0x40, URZ ;  /* 0x00000040040c7890 */ /* 0x002fe4000ff9e0ff */
[----:B------:R-:W-:Y:S02]  /*00f0*/  UIADD3 UR10, UP3, UPT, UR4, 0xc0, URZ ;  /* 0x000000c0040a7890 */ /* 0x000fe4000ff7e0ff */
[----:B------:R-:W-:Y:S02]  /*0100*/  UIADD3 UR8, UP2, UPT, UR4, 0x140, URZ ;  /* 0x0000014004087890 */ /* 0x000fe4000ff5e0ff */
[----:B------:R-:W-:Y:S02]  /*0110*/  UIADD3 UR6, UP1, UPT, UR4, 0x1c0, URZ ;  /* 0x000001c004067890 */ /* 0x000fe4000ff3e0ff */
[----:B------:R-:W-:-:S02]  /*0120*/  UIADD3 UR4, UP0, UPT, UR4, 0x240, URZ ;  /* 0x0000024004047890 */ /* 0x000fc4000ff1e0ff */
[----:B------:R-:W-:Y:S02]  /*0130*/  UIADD3.X UR13, UPT, UPT, URZ, UR5, URZ, UP4, !UPT ;  /* 0x00000005ff0d7290 */ /* 0x000fe4000a7fe4ff */
[----:B------:R-:W-:Y:S02]  /*0140*/  UIADD3.X UR11, UPT, UPT, URZ, UR5, URZ, UP3, !UPT ;  /* 0x00000005ff0b7290 */ /* 0x000fe40009ffe4ff */
[----:B------:R-:W-:Y:S02]  /*0150*/  UIADD3.X UR9, UPT, UPT, URZ, UR5, URZ, UP2, !UPT ;  /* 0x00000005ff097290 */ /* 0x000fe400097fe4ff */
[----:B------:R-:W-:Y:S02]  /*0160*/  UIADD3.X UR7, UPT, UPT, URZ, UR5, URZ, UP1, !UPT ;  /* 0x00000005ff077290 */ /* 0x000fe40008ffe4ff */
[----:B------:R-:W-:Y:S01]  /*0170*/  UIADD3.X UR5, UPT, UPT, URZ, UR5, URZ, UP0, !UPT ;  /* 0x00000005ff057290 */ /* 0x000fe200087fe4ff */
[----:B------:R1:W-:Y:S02]  /*0180*/  UTMACCTL.PF [UR12] ;  /* 0x000000000c0079b9 */ /* 0x0003e40008040000 */
[----:B------:R1:W-:Y:S02]  /*0190*/  UTMACCTL.PF [UR10] ;  /* 0x000000000a0079b9 */ /* 0x0003e40008040000 */
[----:B------:R1:W-:Y:S02]  /*01a0*/  UTMACCTL.PF [UR8] ;  /* 0x00000000080079b9 */ /* 0x0003e40008040000 */
[----:B------:R1:W-:Y:S02]  /*01b0*/  UTMACCTL.PF [UR6] ;  /* 0x00000000060079b9 */ /* 0x0003e40008040000 */
[----:B------:R1:W-:Y:S02]  /*01c0*/  UTMACCTL.PF [UR4] ;  /* 0x00000000040079b9 */ /* 0x0003e40008040000 */
[----:B-1----:R-:W-:Y:S01]  /*01d0*/  NOP ;  /* 0x0000000000007918 */ /* 0x002fe20000000000 */
.L_x_4:
[----:B------:R-:W-:Y:S05]  /*01e0*/  BSYNC.RECONVERGENT B0 ;  /* 0x0000000000007941 */ /* 0x000fea0003800200 */
.L_x_3:
[----:B------:R-:W-:Y:S05]  /*01f0*/  BRA `(.L_x_2) ;  /* 0x00000008003c7947 */ /* 0x000fea0003800000 */
.L_x_1:
[----:B------:R-:W-:Y:S01]  /*0200*/  ELECT P0, URZ, PT ;  /* 0x0000000000ff782f */ /* 0x000fe20003800000 */
[----:B------:R-:W-:-:S12]  /*0210*/  BSSY.RECONVERGENT B0, `(.L_x_5) ;  /* 0x0000029000007945 */ /* 0x000fd80003800200 */
[----:B------:R-:W-:Y:S05]  /*0220*/  @!P0 BRA `(.L_x_6) ;  /* 0x00000000009c8947 */ /* 0x000fea0003800000 */
[----:B------:R-:W1:Y:S01]  /*0230*/  S2UR UR5, SR_CgaCtaId ;  /* 0x00000000000579c3 */ /* 0x000e620000008800 */
[----:B------:R-:W-:Y:S01]  /*0240*/  UMOV UR7, 0x400 ;  /* 0x0000040000077882 */ /* 0x000fe20000000000 */
[----:B------:R-:W-:Y:S01]  /*0250*/  UMOV UR6, 0x1 ;  /* 0x0000000100067882 */ /* 0x000fe20000000000 */
[----:B------:R-:W-:Y:S02]  /*0260*/  UMOV UR4, 0x40 ;  /* 0x0000004000047882 */ /* 0x000fe40000000000 */
[----:B------:R-:W-:-:S04]  /*0270*/  UIADD3 UR8, UPT, UPT, -UR4, 0x100000, URZ ;  /* 0x0010000004087890 */ /* 0x000fc8000fffe1ff */
[----:B------:R-:W-:Y:S02]  /*0280*/  USHF.L.U32 UR9, UR8, 0xb, URZ ;  /* 0x0000000b08097899 */ /* 0x000fe400080006ff */
[----:B------:R-:W-:Y:S01]  /*0290*/  USHF.L.U32 UR8, UR8, 0x1, URZ ;  /* 0x0000000108087899 */ /* 0x000fe200080006ff */
[----:B------:R-:W-:Y:S02]  /*02a0*/  UMOV UR4, 0x100 ;  /* 0x0000010000047882 */ /* 0x000fe40000000000 */
[----:B------:R-:W-:-:S04]  /*02b0*/  UIADD3 UR10, UPT, UPT, -UR4, 0x100000, URZ ;  /* 0x00100000040a7890 */ /* 0x000fc8000fffe1ff */
[----:B------:R-:W-:Y:S02]  /*02c0*/  USHF.L.U32 UR11, UR10, 0xb, URZ ;  /* 0x0000000b0a0b7899 */ /* 0x000fe400080006ff */
[----:B------:R-:W-:Y:S02]  /*02d0*/  USHF.L.U32 UR10, UR10, 0x1, URZ ;  /* 0x000000010a0a7899 */ /* 0x000fe400080006ff */
[----:B-1----:R-:W-:Y:S02]  /*02e0*/  ULEA UR5, UR5, UR7, 0x18 ;  /* 0x0000000705057291 */ /* 0x002fe4000f8ec0ff */
[----:B------:R-:W-:-:S04]  /*02f0*/  UIADD3 UR6, UPT, UPT, -UR6, 0x100000, URZ ;  /* 0x0010000006067890 */ /* 0x000fc8000fffe1ff */
[----:B------:R-:W-:Y:S02]  /*0300*/  USHF.L.U32 UR7, UR6, 0xb, URZ ;  /* 0x0000000b06077899 */ /* 0x000fe400080006ff */
[----:B------:R-:W-:Y:S01]  /*0310*/  USHF.L.U32 UR6, UR6, 0x1, URZ ;  /* 0x0000000106067899 */ /* 0x000fe200080006ff */
[----:B------:R-:W1:Y:S11]  /*0320*/  FENCE.VIEW.ASYNC.S ;  /* 0x00000000000073c6 */ /* 0x000e760000000000 */
[----:B-1----:R1:W2:Y:S01]  /*0330*/  SYNCS.EXCH.64 URZ, [UR5+0x33400], UR6 ;  /* 0x0334000605ff75b2 */ /* 0x0022a20008000100 */
[----:B------:R1:W3:Y:S01]  /*0340*/  SYNCS.EXCH.64 URZ, [UR5+0x33430], UR6 ;  /* 0x0334300605ff75b2 */ /* 0x0002e20008000100 */
[----:B------:R1:W4:Y:S01]  /*0350*/  SYNCS.EXCH.64 URZ, [UR5+0x33460], UR8 ;  /* 0x0334600805ff75b2 */ /* 0x0003220008000100 */
[----:B------:R1:W5:Y:S01]  /*0360*/  SYNCS.EXCH.64 URZ, [UR5+0x33408], UR6 ;  /* 0x0334080605ff75b2 */ /* 0x0003620008000100 */
[----:B------:R1:W1:Y:S01]  /*0370*/  SYNCS.EXCH.64 URZ, [UR5+0x33438], UR6 ;  /* 0x0334380605ff75b2 */ /* 0x0002620008000100 */
        /* <DEDUP_REMOVED lines=17> */
[----:B------:R-:W-:Y:S01]  /*0490*/  NOP ;  /* 0x0000000000007918 */ /* 0x000fe20000000000 */
.L_x_6:
[----:B-1----:R-:W-:Y:S05]  /*04a0*/  BSYNC.RECONVERGENT B0 ;  /* 0x0000000000007941 */ /* 0x002fea0003800200 */
.L_x_5:
[----:B------:R-:W-:Y:S05]  /*04b0*/  BRA `(.L_x_2) ;  /* 0x00000004008c7947 */ /* 0x000fea0003800000 */
.L_x_0:
[----:B------:R-:W1:Y:S01]  /*04c0*/  S2R R5, SR_CgaCtaId ;  /* 0x0000000000057919 */ /* 0x000e620000008800 */
[----:B------:R-:W-:Y:S01]  /*04d0*/  NOP ;  /* 0x0000000000007918 */ /* 0x000fe20000000000 */
[----:B------:R-:W-:-:S04]  /*04e0*/  MOV R2, 0x40 ;  /* 0x0000004000027802 */ /* 0x000fc80000000f00 */
[----:B-1----:R-:W-:-:S05]  /*04f0*/  LEA R2, R5, R2, 0x18 ;  /* 0x0000000205027211 */ /* 0x002fca00078ec0ff */
[----:B------:R-:W1:Y:S02]  /*0500*/  LDS.U8 R0, [R2] ;  /* 0x0000000002007984 */ /* 0x000e640000000000 */
[----:B-1----:R-:W-:Y:S02]  /*0510*/  ISETP.NE.AND P0, PT, R0, RZ, PT ;  /* 0x000000ff0000720c */ /* 0x002fe40003f05270 */
[----:B------:R-:W-:-:S04]  /*0520*/  MOV R0, 0x400 ;  /* 0x0000040000007802 */ /* 0x000fc80000000f00 */
[----:B------:R-:W-:-:S07]  /*0530*/  LEA R0, R5, R0, 0x18 ;  /* 0x0000000005007211 */ /* 0x000fce00078ec0ff */
[----:B------:R-:W-:Y:S05]  /*0540*/  @P0 BRA `(.L_x_7) ;  /* 0x0000000400500947 */ /* 0x000fea0003800000 */
[C---:B------:R-:W-:Y:S02]  /*0550*/  LOP3.LUT R2, R5.reuse, 0x1, RZ, 0xc0, !PT ;  /* 0x0000000105027812 */ /* 0x040fe400078ec0ff */
[----:B------:R-:W-:Y:S02]  /*0560*/  LOP3.LUT R12, R5, 0x1, RZ, 0x3c, !PT ;  /* 0x00000001050c7812 */ /* 0x000fe400078e3cff */
[----:B------:R-:W-:-:S13]  /*0570*/  ISETP.NE.U32.AND P1, PT, R2, 0x1, PT ;  /* 0x000000010200780c */ /* 0x000fda0003f25070 */
[----:B------:R-:W-:Y:S05]  /*0580*/  @!P1 BRA `(.L_x_8) ;  /* 0x0000000000c49947 */ /* 0x000fea0003800000 */
[----:B------:R-:W-:Y:S01]  /*0590*/  ELECT P0, URZ, PT ;  /* 0x0000000000ff782f */ /* 0x000fe20003800000 */
[----:B------:R-:W-:-:S12]  /*05a0*/  BSSY B0, `(.L_x_8) ;  /* 0x000002f000007945 */ /* 0x000fd80003800000 */
[----:B------:R-:W-:Y:S05]  /*05b0*/  @!P0 BRA `(.L_x_9) ;  /* 0x0000000000b48947 */ /* 0x000fea0003800000 */
[----:B------:R-:W-:-:S05]  /*05c0*/  UMOV UR4, 0x10 ;  /* 0x0000001000047882 */ /* 0x000fca0000000000 */
[----:B------:R-:W-:Y:S04]  /*05d0*/  DEPBAR.LE SB1, 0x36 ;  /* 0x00009d800000791a */ /* 0x000fe80000000000 */
[----:B------:R-:W1:Y:S02]  /*05e0*/  UTCATOMSWS.2CTA.FIND_AND_SET.ALIGN UP0, UR4, UR4 ;  /* 0x00000004000475e3 */ /* 0x000e640008200800 */
[----:B-1----:R-:W-:Y:S01]  /*05f0*/  PLOP3.LUT P0, PT, PT, PT, UP0, 0x80, 0x8 ;  /* 0x000000000008781c */ /* 0x002fe20003f0f008 */
[----:B------:R-:W-:-:S03]  /*0600*/  IMAD.U32 R10, RZ, RZ, UR4 ;  /* 0x00000004ff0a7e24 */ /* 0x000fc6000f8e00ff */
[----:B------:R-:W-:-:S04]  /*0610*/  SEL R2, RZ, 0xffffffff, !P0 ;  /* 0xffffffffff027807 */ /* 0x000fc80004000000 */
[----:B------:R-:W-:-:S13]  /*0620*/  ISETP.NE.AND P0, PT, R2, RZ, PT ;  /* 0x000000ff0200720c */ /* 0x000fda0003f05270 */
[----:B------:R-:W-:Y:S05]  /*0630*/  @P0 BRA `(.L_x_10) ;  /* 0x0000000000240947 */ /* 0x000fea0003800000 */
.L_x_11:
[----:B------:R-:W-:Y:S05]  /*0640*/  NANOSLEEP 0x64 ;  /* 0x000000640000795d */ /* 0x000fea0003800000 */
[----:B------:R-:W-:-:S05]  /*0650*/  UMOV UR4, 0x10 ;  /* 0x0000001000047882 */ /* 0x000fca0000000000 */
[----:B------:R-:W-:Y:S04]  /*0660*/  DEPBAR.LE SB1, 0x36 ;  /* 0x00009d800000791a */ /* 0x000fe80000000000 */
[----:B------:R-:W1:Y:S02]  /*0670*/  UTCATOMSWS.2CTA.FIND_AND_SET.ALIGN UP0, UR4, UR4 ;  /* 0x00000004000475e3 */ /* 0x000e640008200800 */
[----:B-1----:R-:W-:Y:S01]  /*0680*/  PLOP3.LUT P0, PT, PT, PT, UP0, 0x80, 0x8 ;  /* 0x000000000008781c */ /* 0x002fe20003f0f008 */
[----:B------:R-:W-:-:S03]  /*0690*/  IMAD.U32 R10, RZ, RZ, UR4 ;  /* 0x00000004ff0a7e24 */ /* 0x000fc6000f8e00ff */
[----:B------:R-:W-:-:S04]  /*06a0*/  SEL R2, RZ, 0xffffffff, !P0 ;  /* 0xffffffffff027807 */ /* 0x000fc80004000000 */
[----:B------:R-:W-:-:S13]  /*06b0*/  ISETP.NE.AND P0, PT, R2, RZ, PT ;  /* 0x000000ff0200720c */ /* 0x000fda0003f05270 */
[----:B------:R-:W-:Y:S05]  /*06c0*/  @!P0 BRA `(.L_x_11) ;  /* 0xfffffffc00dc8947 */ /* 0x000fea000383ffff */
.L_x_10:
[----:B------:R-:W-:Y:S01]  /*06d0*/  MOV R2, 0x60 ;  /* 0x0000006000027802 */ /* 0x000fe20000000f00 */
[----:B------:R-:W-:Y:S02]  /*06e0*/  VIADD R9, R0, 0x334b0 ;  /* 0x000334b000097836 */ /* 0x000fe40000000000 */
[----:B------:R-:W-:Y:S01]  /*06f0*/  IMAD.MOV.U32 R8, RZ, RZ, 0x4 ;  /* 0x00000004ff087424 */ /* 0x000fe200078e00ff */
[----:B------:R-:W-:Y:S02]  /*0700*/  LEA R13, R5, R2, 0x18 ;  /* 0x00000002050d7211 */ /* 0x000fe400078ec0ff */
[----:B------:R-:W-:-:S03]  /*0710*/  MOV R2, 0x58 ;  /* 0x0000005800027802 */ /* 0x000fc60000000f00 */
[----:B------:R-:W1:Y:S01]  /*0720*/  LDS R6, [R13] ;  /* 0x000000000d067984 */ /* 0x000e620000000800 */
[----:B------:R-:W-:Y:S01]  /*0730*/  LEA R3, R5, R2, 0x18 ;  /* 0x0000000205037211 */ /* 0x000fe200078ec0ff */
[----:B-1----:R-:W-:-:S04]  /*0740*/  IMAD.U32 R6, R6, -0x80000000, RZ ;  /* 0x8000000006067824 */ /* 0x002fc800078e00ff */
[----:B------:R-:W1:Y:S02]  /*0750*/  SYNCS.PHASECHK.TRANS64.TRYWAIT P0, [R3+URZ], R6 ;  /* 0x00000006030075a7 */ /* 0x000e6400080011ff */
[----:B-1----:R-:W-:Y:S05]  /*0760*/  @P0 BRA `(.L_x_12) ;  /* 0x0000000000080947 */ /* 0x002fea0003800000 */
[----:B------:R-:W1:Y:S02]  /*0770*/  SYNCS.PHASECHK.TRANS64.TRYWAIT P0, [R3+URZ], R6 ;  /* 0x00000006030075a7 */ /* 0x000e6400080011ff */
[----:B-1----:R-:W-:Y:S05]  /*0780*/  @!P0 BRA `(.L_x_13) ;  /* 0x0000004000808947 */ /* 0x002fea0003800000 */
.L_x_12:
[----:B-1----:R-:W-:Y:S01]  /*0790*/  PRMT R3, R12, 0x654, R3 ;  /* 0x000006540c037816 */ /* 0x002fe20000000003 */
[----:B------:R-:W-:Y:S01]  /*07a0*/  IMAD.SHL.U32 R11, R10, 0x20, RZ ;  /* 0x000000200a0b7824 */ /* 0x000fe200078e00ff */
[----:B------:R-:W-:Y:S01]  /*07b0*/  PRMT R2, R12, 0x654, R9 ;  /* 0x000006540c027816 */ /* 0x000fe20000000009 */
[----:B------:R-:W-:Y:S01]  /*07c0*/  IMAD.MOV.U32 R7, RZ, RZ, 0xffff ;  /* 0x0000ffffff077424 */ /* 0x000fe200078e00ff */
[----:B------:R1:W-:Y:S01]  /*07d0*/  SYNCS.ARRIVE.TRANS64.RED RZ, [R3+URZ], R8 ;  /* 0x0000000803ff79a7 */ /* 0x0003e200080004ff */
[----:B------:R-:W-:Y:S01]  /*07e0*/  IMAD.MOV.U32 R6, RZ, RZ, 0x1 ;  /* 0x00000001ff067424 */ /* 0x000fe200078e00ff */
[----:B------:R2:W-:Y:S01]  /*07f0*/  STS [R0+0x334b0], R11 ;  /* 0x0334b00b00007388 */ /* 0x0005e20000000800 */
[----:B------:R-:W-:Y:S01]  /*0800*/  VIADD R9, R10, 0x10 ;  /* 0x000000100a097836 */ /* 0x000fe20000000000 */
[----:B------:R-:W-:Y:S02]  /*0810*/  SHF.L.U32 R7, R7, R10, RZ ;  /* 0x0000000a07077219 */ /* 0x000fe400000006ff */
[----:B------:R2:W-:Y:S01]  /*0820*/  STAS [R2.64], R10 ;  /* 0x0000000a02007dbd */ /* 0x0005e2000c0008ff */
[----:B------:R-:W-:-:S04]  /*0830*/  MOV R14, 0x50 ;  /* 0x00000050000e7802 */ /* 0x000fc80000000f00 */
[----:B------:R-:W-:Y:S02]  /*0840*/  LEA R14, R5, R14, 0x18 ;  /* 0x0000000e050e7211 */ /* 0x000fe400078ec0ff */
[----:B-1----:R-:W-:-:S04]  /*0850*/  SHF.L.U32 R8, R6, R9, RZ ;  /* 0x0000000906087219 */ /* 0x002fc800000006ff */
[----:B------:R-:W-:-:S05]  /*0860*/  LOP3.LUT R7, R8, R7, RZ, 0xfc, !PT ;  /* 0x0000000708077212 */ /* 0x000fca00078efcff */
[----:B------:R2:W-:Y:S04]  /*0870*/  ATOMS.OR RZ, [R14], R7 ;  /* 0x000000070eff738c */ /* 0x0005e80003000000 */
[----:B------:R2:W-:Y:S02]  /*0880*/  ATOMS.XOR RZ, [R13], R6 ;  /* 0x000000060dff738c */ /* 0x0005e40003800000 */
.L_x_9:
[----:B------:R-:W-:Y:S05]  /*0890*/  BSYNC B0 ;  /* 0x0000000000007941 */ /* 0x000fea0003800000 */
.L_x_8:
[----:B------:R-:W-:Y:S05]  /*08a0*/  @P1 BRA `(.L_x_14) ;  /* 0x0000000000881947 */ /* 0x000fea0003800000 */
[----:B------:R-:W-:Y:S05]  /*08b0*/  WARPSYNC.ALL ;  /* 0x0000000000007948 */ /* 0x000fea0003800000 */
[----:B------:R-:W-:Y:S01]  /*08c0*/  NOP ;  /* 0x0000000000007918 */ /* 0x000fe20000000000 */
[----:B------:R-:W-:-:S13]  /*08d0*/  ELECT P0, URZ, PT ;  /* 0x0000000000ff782f */ /* 0x000fda0003800000 */
[----:B------:R-:W-:Y:S05]  /*08e0*/  @!P0 BRA `(.L_x_14) ;  /* 0x0000000000788947 */ /* 0x000fea0003800000 */
[----:B--2---:R-:W-:Y:S02]  /*08f0*/  MOV R2, 0x60 ;  /* 0x0000006000027802 */ /* 0x004fe40000000f00 */
[----:B------:R-:W-:Y:S02]  /*0900*/  MOV R6, 0x58 ;  /* 0x0000005800067802 */ /* 0x000fe40000000f00 */
[C---:B------:R-:W-:Y:S02]  /*0910*/  LEA R9, R5.reuse, R2, 0x18 ;  /* 0x0000000205097211 */ /* 0x040fe400078ec0ff */
[----:B------:R-:W-:-:S03]  /*0920*/  LEA R7, R5, R6, 0x18 ;  /* 0x0000000605077211 */ /* 0x000fc600078ec0ff */
[----:B------:R-:W1:Y:S02]  /*0930*/  LDS R2, [R9] ;  /* 0x0000000009027984 */ /* 0x000e640000000800 */
[----:B-1----:R-:W-:-:S04]  /*0940*/  IMAD.U32 R2, R2, -0x80000000, RZ ;  /* 0x8000000002027824 */ /* 0x002fc800078e00ff */
[----:B------:R-:W1:Y:S02]  /*0950*/  SYNCS.PHASECHK.TRANS64.TRYWAIT P0, [R7+URZ], R2 ;  /* 0x00000002070075a7 */ /* 0x000e6400080011ff */
[----:B-1----:R-:W-:Y:S05]  /*0960*/  @P0 BRA `(.L_x_15) ;  /* 0x0000000000080947 */ /* 0x002fea0003800000 */
[----:B------:R-:W1:Y:S02]  /*0970*/  SYNCS.PHASECHK.TRANS64.TRYWAIT P0, [R7+URZ], R2 ;  /* 0x00000002070075a7 */ /* 0x000e6400080011ff */
[----:B-1----:R-:W-:Y:S05]  /*0980*/  @!P0 BRA `(.L_x_16) ;  /* 0x0000004000188947 */ /* 0x002fea0003800000 */
.L_x_15:
[----:B------:R-:W2:Y:S01]  /*0990*/  LDS R6, [R0+0x334b0] ;  /* 0x0334b00000067984 */ /* 0x000ea20000000800 */
[----:B-1----:R-:W-:Y:S01]  /*09a0*/  IMAD.MOV.U32 R3, RZ, RZ, 0xffff ;  /* 0x0000ffffff037424 */ /* 0x002fe200078e00ff */
[----:B------:R-:W-:Y:S01]  /*09b0*/  PRMT R7, R12, 0x654, R7 ;  /* 0x000006540c077816 */ /* 0x000fe20000000007 */
[----:B------:R-:W-:Y:S02]  /*09c0*/  IMAD.MOV.U32 R2, RZ, RZ, 0x1 ;  /* 0x00000001ff027424 */ /* 0x000fe400078e00ff */
[C---:B--2---:R-:W-:Y:S01]  /*09d0*/  IMAD.SHL.U32 R13, R6.reuse, 0x20, RZ ;  /* 0x00000020060d7824 */ /* 0x044fe200078e00ff */
[----:B------:R-:W-:Y:S01]  /*09e0*/  SHF.L.U32 R3, R3, R6, RZ ;  /* 0x0000000603037219 */ /* 0x000fe200000006ff */
[----:B------:R-:W-:-:S03]  /*09f0*/  VIADD R11, R6, 0x10 ;  /* 0x00000010060b7836 */ /* 0x000fc60000000000 */
[----:B------:R1:W-:Y:S01]  /*0a00*/  STS [R0+0x334b0], R13 ;  /* 0x0334b00d00007388 */ /* 0x0003e20000000800 */
[----:B------:R-:W-:Y:S02]  /*0a10*/  MOV R6, 0x50 ;  /* 0x0000005000067802 */ /* 0x000fe40000000f00 */
[----:B------:R-:W-:Y:S02]  /*0a20*/  SHF.L.U32 R8, R2, R11, RZ ;  /* 0x0000000b02087219 */ /* 0x000fe400000006ff */
[----:B------:R-:W-:Y:S02]  /*0a30*/  LEA R6, R5, R6, 0x18 ;  /* 0x0000000605067211 */ /* 0x000fe400078ec0ff */
[----:B------:R-:W-:-:S05]  /*0a40*/  LOP3.LUT R3, R8, R3, RZ, 0xfc, !PT ;  /* 0x0000000308037212 */ /* 0x000fca00078efcff */
[----:B------:R1:W-:Y:S01]  /*0a50*/  ATOMS.OR RZ, [R6], R3 ;  /* 0x0000000306ff738c */ /* 0x0003e20003000000 */
[----:B------:R1:W-:Y:S03]  /*0a60*/  SYNCS.ARRIVE.TRANS64.RED.A1T0 RZ, [R7+URZ], RZ ;  /* 0x000000ff07ff79a7 */ /* 0x0003e600081004ff */
[----:B------:R1:W-:Y:S01]  /*0a70*/  ATOMS.XOR RZ, [R9], R2 ;  /* 0x0000000209ff738c */ /* 0x0003e20003800000 */
[----:B------:R-:W-:Y:S05]  /*0a80*/  BRA `(.L_x_14) ;  /* 0x0000000000107947 */ /* 0x000fea0003800000 */
.L_x_7:
[----:B------:R-:W-:Y:S02]  /*0a90*/  MOV R3, 0xffffffff ;  /* 0xffffffff00037802 */ /* 0x000fe40000000f00 */
[----:B------:R-:W-:-:S03]  /*0aa0*/  MOV R2, 0xad0 ;  /* 0x00000ad000027802 */ /* 0x000fc60000000f00 */
[----:B------:R1:W-:Y:S04]  /*0ab0*/  STS [R0+0x334b0], R3 ;  /* 0x0334b00300007388 */ /* 0x0003e80000000800 */
[----:B-1----:R-:W-:Y:S05]  /*0ac0*/  CALL.REL.NOINC `($__internal_1_$__cuda_sm10x_tcgen05_guardrail_trap_phase_invalid_during_alloc) ;  /* 0x0000004000e47944 */ /* 0x002fea0003c00000 */
.L_x_14:
[----:B------:R-:W-:Y:S05]  /*0ad0*/  WARPSYNC.ALL ;  /* 0x0000000000007948 */ /* 0x000fea0003800000 */
[----:B------:R-:W-:Y:S01]  /*0ae0*/  NOP ;  /* 0x0000000000007918 */ /* 0x000fe20000000000 */
.L_x_2:
[----:B------:R-:W1:Y:S02]  /*0af0*/  LDCU UR4, c[0x0][0x36c] ;  /* 0x00006d80ff0477ac */ /* 0x000e640008000800 */
[----:B-1----:R-:W-:-:S09]  /*0b00*/  UISETP.EQ.U32.AND UP0, UPT, UR4, 0x1, UPT ;  /* 0x000000010400788c */ /* 0x002fd2000bf02070 */
[----:B------:R-:W-:Y:S05]  /*0b10*/  BRA.U !UP0, `(.L_x_17) ;  /* 0x0000000108187547 */ /* 0x000fea000b800000 */
[----:B------:R-:W-:-:S00]  /*0b20*/  MEMBAR.ALL.CTA ;  /* 0x0000000000007992 */ /* 0x000fc00000008000 */
[----:B--2345:R-:W-:Y:S06]  /*0b30*/  MEMBAR.ALL.GPU ;  /* 0x0000000000007992 */ /* 0x03cfec000000a000 */
[----:B------:R-:W-:-:S00]  /*0b40*/  ERRBAR ;  /* 0x00000000000079ab */ /* 0x000fc00000000000 */
[----:B------:R-:W-:Y:S08]  /*0b50*/  CGAERRBAR ;  /* 0x00000000000075ab */ /* 0x000ff00000000000 */
[----:B------:R-:W-:Y:S01]  /*0b60*/  UCGABAR_ARV ;  /* 0x00000000000079c7 */ /* 0x000fe20008000000 */
[----:B------:R-:W-:Y:S05]  /*0b70*/  BRA `(.L_x_18) ;  /* 0x0000000000047947 */ /* 0x000fea0003800000 */
.L_x_17:
[----:B--2345:R-:W-:Y:S01]  /*0b80*/  NOP ;  /* 0x0000000000007918 */ /* 0x03cfe20000000000 */
.L_x_18:
[----:B------:R-:W-:Y:S05]  /*0b90*/  BRA.U !UP0, `(.L_x_19) ;  /* 0x00000001080c7547 */ /* 0x000fea000b800000 */
[----:B------:R-:W-:Y:S01]  /*0ba0*/  UCGABAR_WAIT ;  /* 0x0000000000007dc7 */ /* 0x000fe20008000000 */
[----:B------:R-:W-:Y:S01]  /*0bb0*/  CCTL.IVALL ;  /* 0x00000000ff00798f */ /* 0x000fe20002000000 */
[----:B------:R-:W-:Y:S05]  /*0bc0*/  BRA `(.L_x_20) ;  /* 0x0000000000047947 */ /* 0x000fea0003800000 */
.L_x_19:
[----:B------:R-:W-:Y:S06]  /*0bd0*/  BAR.SYNC.DEFER_BLOCKING 0x0 ;  /* 0x0000000000007b1d */ /* 0x000fec0000010000 */
.L_x_20:
[----:B------:R-:W1:Y:S01]  /*0be0*/  LDC R0, c[0x0][0x388] ;  /* 0x0000e200ff007b82 */ /* 0x000e620000000800 */
[----:B------:R-:W2:Y:S01]  /*0bf0*/  S2R R21, SR_LANEID ;  /* 0x0000000000157919 */ /* 0x000ea20000000000 */
[----:B------:R-:W-:Y:S02]  /*0c00*/  ISETP.NE.AND P0, PT, R4, RZ, PT ;  /* 0x000000ff0400720c */ /* 0x000fe40003f05270 */
[----:B-1----:R-:W-:-:S04]  /*0c10*/  IADD3 R0, PT, PT, R0, 0x7f, RZ ;  /* 0x0000007f00007810 */ /* 0x002fc80007ffe0ff */
[----:B------:R-:W-:-:S05]  /*0c20*/  SHF.R.U32.HI R20, RZ, 0x7, R0 ;  /* 0x00000007ff147819 */ /* 0x000fca0000011600 */
[----:B------:R-:W-:Y:S02]  /*0c30*/  IMAD R5, R20, 0x13, RZ ;  /* 0x0000001314057824 */ /* 0x000fe400078e02ff */
[----:B--2---:R-:W-:Y:S05]  /*0c40*/  @!P0 BRA `(.L_x_21) ;  /* 0x00000010007c8947 */ /* 0x004fea0003800000 */
[----:B------:R-:W-:Y:S01]  /*0c50*/  ISETP.NE.AND P0, PT, R4, 0x1, PT ;  /* 0x000000010400780c */ /* 0x000fe20003f05270 */
[----:B------:R-:W1:-:S12]  /*0c60*/  S2UR UR5, SR_CgaCtaId ;  /* 0x00000000000579c3 */ /* 0x000e580000008800 */
[----:B------:R-:W-:Y:S05]  /*0c70*/  @!P0 BRA `(.L_x_22) ;  /* 0x0000000400988947 */ /* 0x000fea0003800000 */
[----:B------:R-:W-:-:S13]  /*0c80*/  ISETP.NE.AND P0, PT, R4, 0x2, PT ;  /* 0x000000020400780c */ /* 0x000fda0003f05270 */
[----:B------:R-:W-:Y:S05]  /*0c90*/  @P0 BRA `(.L_x_23) ;  /* 0x0000001c00ac0947 */ /* 0x000fea0003800000 */
[----:B------:R-:W2:Y:S02]  /*0ca0*/  S2UR UR4, SR_CTAID.X ;  /* 0x00000000000479c3 */ /* 0x000ea40000002500 */
[----:B--2---:R-:W-:-:S13]  /*0cb0*/  ISETP.LE.U32.AND P0, PT, R5, UR4, PT ;  /* 0x0000000405007c0c */ /* 0x004fda000bf03070 */
[----:B-1----:R-:W-:Y:S05]  /*0cc0*/  @P0 EXIT ;  /* 0x000000000000094d */ /* 0x002fea0003800000 */
[----:B------:R-:W-:Y:S01]  /*0cd0*/  ULOP3.LUT UR4, URZ, UR4, URZ, 0x33, !UPT ;  /* 0x00000004ff047292 */ /* 0x000fe2000f8e33ff */
[----:B------:R-:W-:Y:S01]  /*0ce0*/  SHF.R.U32.HI R20, RZ, 0x3, R21 ;  /* 0x00000003ff147819 */ /* 0x000fe20000011615 */
[----:B------:R-:W-:Y:S02]  /*0cf0*/  HFMA2 R16, -RZ, RZ, 0, 0 ;  /* 0x00000000ff107431 */ /* 0x000fe400000001ff */
[----:B------:R-:W-:Y:S01]  /*0d00*/  IMAD.MOV.U32 R15, RZ, RZ, RZ ;  /* 0x000000ffff0f7224 */ /* 0x000fe200078e00ff */
[----:B------:R-:W-:Y:S01]  /*0d10*/  UMOV UR5, URZ ;  /* 0x000000ff00057c82 */ /* 0x000fe20008000000 */
[C---:B------:R-:W-:Y:S01]  /*0d20*/  LOP3.LUT R18, R20.reuse, 0x2, RZ, 0x3c, !PT ;  /* 0x0000000214127812 */ /* 0x040fe200078e3cff */
[----:B------:R-:W-:Y:S01]  /*0d30*/  VIADD R25, R5, UR4 ;  /* 0x0000000405197c36 */ /* 0x000fe20008000000 */
[C---:B------:R-:W-:Y:S01]  /*0d40*/  LOP3.LUT R4, R20.reuse, 0x3, RZ, 0x3c, !PT ;  /* 0x0000000314047812 */ /* 0x040fe200078e3cff */
[C---:B------:R-:W-:Y:S01]  /*0d50*/  IMAD.SHL.U32 R0, R20.reuse, 0x20, RZ ;  /* 0x0000002014007824 */ /* 0x040fe200078e00ff */
[----:B------:R-:W-:Y:S01]  /*0d60*/  LOP3.LUT R6, R20, 0x1, RZ, 0x3c, !PT ;  /* 0x0000000114067812 */ /* 0x000fe200078e3cff */
[C---:B------:R-:W-:Y:S01]  /*0d70*/  IMAD R20, R21.reuse, 0x4, R20 ;  /* 0x0000000415147824 */ /* 0x040fe200078e0214 */
[----:B------:R-:W-:Y:S01]  /*0d80*/  SHF.R.U32.HI R25, RZ, 0x1, R25 ;  /* 0x00000001ff197819 */ /* 0x000fe20000011619 */
[C---:B------:R-:W-:Y:S01]  /*0d90*/  IMAD.IADD R24, R0.reuse, 0x1, R21 ;  /* 0x0000000100187824 */ /* 0x040fe200078e0215 */
[C---:B------:R-:W-:Y:S01]  /*0da0*/  LOP3.LUT R2, R0.reuse, 0x20, RZ, 0x3c, !PT ;  /* 0x0000002000027812 */ /* 0x040fe200078e3cff */
[----:B------:R-:W-:Y:S01]  /*0db0*/  IMAD R18, R21, 0x4, R18 ;  /* 0x0000000415127824 */ /* 0x000fe200078e0212 */
[C---:B------:R-:W-:Y:S01]  /*0dc0*/  LOP3.LUT R22, R0.reuse, 0x40, RZ, 0x3c, !PT ;  /* 0x0000004000167812 */ /* 0x040fe200078e3cff */
[----:B------:R-:W-:Y:S01]  /*0dd0*/  IMAD.HI.U32 R25, R25, -0x1f8fc7e3, RZ ;  /* 0xe070381d19197827 */ /* 0x000fe200078e00ff */
[----:B------:R-:W-:-:S02]  /*0de0*/  LOP3.LUT R0, R0, 0x60, RZ, 0x3c, !PT ;  /* 0x0000006000007812 */ /* 0x000fc400078e3cff */
[C---:B------:R-:W-:Y:S01]  /*0df0*/  LEA R19, R21.reuse, R6, 0x2 ;  /* 0x0000000615137211 */ /* 0x040fe200078e10ff */
[----:B------:R-:W-:Y:S01]  /*0e00*/  IMAD R17, R21, 0x4, R4 ;  /* 0x0000000415117824 */ /* 0x000fe200078e0204 */
[----:B------:R-:W-:Y:S01]  /*0e10*/  IADD3 R23, PT, PT, R2, R21, RZ ;  /* 0x0000001502177210 */ /* 0x000fe20007ffe0ff */
[----:B------:R-:W-:Y:S01]  /*0e20*/  IMAD.IADD R22, R22, 0x1, R21 ;  /* 0x0000000116167824 */ /* 0x000fe200078e0215 */
[----:B------:R-:W-:Y:S01]  /*0e30*/  SHF.R.U32.HI R25, RZ, 0x6, R25 ;  /* 0x00000006ff197819 */ /* 0x000fe20000011619 */
[----:B------:R-:W-:-:S07]  /*0e40*/  IMAD.IADD R21, R0, 0x1, R21 ;  /* 0x0000000100157824 */ /* 0x000fce00078e0215 */
.L_x_27:
[----:B-1----:R-:W1:Y:S01]  /*0e50*/  S2R R0, SR_CgaCtaId ;  /* 0x0000000000007919 */ /* 0x002e620000008800 */
[----:B------:R-:W-:Y:S01]  /*0e60*/  MOV R3, 0x400 ;  /* 0x0000040000037802 */ /* 0x000fe20000000f00 */
[----:B------:R-:W-:-:S03]  /*0e70*/  UMOV UR4, URZ ;  /* 0x000000ff00047c82 */ /* 0x000fc60008000000 */
[----:B-1----:R-:W-:-:S07]  /*0e80*/  LEA R0, R0, R3, 0x18 ;  /* 0x0000000300007211 */ /* 0x002fce00078ec0ff */
.L_x_26:
[----:B-1----:R-:W-:Y:S01]  /*0e90*/  LEA R2, R15, R0, 0x3 ;  /* 0x000000000f027211 */ /* 0x002fe200078e18ff */
[----:B------:R-:W-:Y:S01]  /*0ea0*/  ULOP3.LUT UP0, URZ, UR4, 0x3, URZ, 0xc0, !UPT ;  /* 0x0000000304ff7892 */ /* 0x000fe2000f80c0ff */
[----:B------:R-:W-:-:S04]  /*0eb0*/  SHF.L.U32 R5, R16, 0x1f, RZ ;  /* 0x0000001f10057819 */ /* 0x000fc800000006ff */
[----:B------:R-:W1:Y:S02]  /*0ec0*/  SYNCS.PHASECHK.TRANS64.TRYWAIT P0, [R2+URZ+0x33400], R5 ;  /* 0x03340005020075a7 */ /* 0x000e6400080011ff */
[----:B-1----:R-:W-:Y:S05]  /*0ed0*/  @!P0 BRA `(.L_x_24) ;  /* 0x0000003800dc8947 */ /* 0x002fea0003800000 */
.L_x_74:
[----:B------:R-:W-:Y:S05]  /*0ee0*/  BRA.U UP0, `(.L_x_25) ;  /* 0x0000000100bc7547 */ /* 0x000fea000b800000 */
[C-C-:B------:R-:W-:Y:S02]  /*0ef0*/  IMAD R26, R15.reuse, 0x200, R0.reuse ;  /* 0x000002000f1a7824 */ /* 0x140fe400078e0200 */
[----:B------:R-:W-:Y:S02]  /*0f00*/  IMAD R3, R15, 0x400, R0 ;  /* 0x000004000f037824 */ /* 0x000fe400078e0200 */
[--C-:B------:R-:W-:Y:S01]  /*0f10*/  IMAD R9, R24, 0x4, R26.reuse ;  /* 0x0000000418097824 */ /* 0x100fe200078e021a */
[-C--:B------:R-:W-:Y:S01]  /*0f20*/  LEA R8, R23, R26.reuse, 0x2 ;  /* 0x0000001a17087211 */ /* 0x080fe200078e10ff */
[--C-:B------:R-:W-:Y:S01]  /*0f30*/  IMAD R29, R22, 0x4, R26.reuse ;  /* 0x00000004161d7824 */ /* 0x100fe200078e021a */
[-C--:B------:R-:W-:Y:S01]  /*0f40*/  LEA R27, R21, R26.reuse, 0x2 ;  /* 0x0000001a151b7211 */ /* 0x080fe200078e10ff */
[--C-:B-1----:R-:W-:Y:S01]  /*0f50*/  IMAD R5, R19, 0x4, R26.reuse ;  /* 0x0000000413057824 */ /* 0x102fe200078e021a */
[-C--:B------:R-:W-:Y:S01]  /*0f60*/  LEA R6, R20, R26.reuse, 0x2 ;  /* 0x0000001a14067211 */ /* 0x080fe200078e10ff */
[----:B------:R-:W1:Y:S01]  /*0f70*/  LDS R9, [R9+0x31000] ;  /* 0x0310000009097984 */ /* 0x000e620000000800 */
[----:B------:R-:W-:Y:S01]  /*0f80*/  LEA R4, R18, R26, 0x2 ;  /* 0x0000001a12047211 */ /* 0x000fe200078e10ff */
[----:B------:R-:W-:Y:S01]  /*0f90*/  IMAD R26, R17, 0x4, R26 ;  /* 0x00000004111a7824 */ /* 0x000fe200078e021a */
[-C--:B------:R-:W-:Y:S01]  /*0fa0*/  LEA R14, R24, R3.reuse, 0x2 ;  /* 0x00000003180e7211 */ /* 0x080fe200078e10ff */
[----:B------:R-:W2:Y:S01]  /*0fb0*/  LDS R8, [R8+0x31000] ;  /* 0x0310000008087984 */ /* 0x000ea20000000800 */
[--C-:B------:R-:W-:Y:S01]  /*0fc0*/  IMAD R11, R23, 0x4, R3.reuse ;  /* 0x00000004170b7824 */ /* 0x100fe200078e0203 */
[----:B------:R-:W-:Y:S01]  /*0fd0*/  LEA R10, R22, R3, 0x2 ;  /* 0x00000003160a7211 */ /* 0x000fe200078e10ff */
[----:B------:R-:W-:Y:S01]  /*0fe0*/  IMAD R7, R21, 0x4, R3 ;  /* 0x0000000415077824 */ /* 0x000fe200078e0203 */
[----:B------:R-:W3:Y:S04]  /*0ff0*/  LDS R29, [R29+0x31000] ;  /* 0x031000001d1d7984 */ /* 0x000ee80000000800 */
[----:B------:R-:W4:Y:S01]  /*1000*/  LDS R27, [R27+0x31000] ;  /* 0x031000001b1b7984 */ /* 0x000f220000000800 */
[----:B------:R-:W-:-:S03]  /*1010*/  NOP ;  /* 0x0000000000007918 */ /* 0x000fc60000000000 */
[----:B-1----:R1:W-:Y:S04]  /*1020*/  STS [R6+0x31000], R9 ;  /* 0x0310000906007388 */ /* 0x0023e80000000800 */
[----:B--2---:R2:W-:Y:S04]  /*1030*/  STS [R5+0x31000], R8 ;  /* 0x0310000805007388 */ /* 0x0045e80000000800 */
[----:B---3--:R3:W-:Y:S04]  /*1040*/  STS [R4+0x31000], R29 ;  /* 0x0310001d04007388 */ /* 0x0087e80000000800 */
[----:B----4-:R-:W-:Y:S04]  /*1050*/  STS [R26+0x31000], R27 ;  /* 0x0310001b1a007388 */ /* 0x010fe80000000800 */
[----:B------:R-:W4:Y:S04]  /*1060*/  LDS R13, [R14+0x31c00] ;  /* 0x031c00000e0d7984 */ /* 0x000f280000000800 */
[----:B------:R-:W5:Y:S04]  /*1070*/  LDS R12, [R11+0x31c00] ;  /* 0x031c00000b0c7984 */ /* 0x000f680000000800 */
[----:B------:R-:W5:Y:S01]  /*1080*/  LDS R9, [R10+0x31c00] ;  /* 0x031c00000a097984 */ /* 0x000f620000000800 */
[----:B-1----:R-:W-:-:S03]  /*1090*/  LEA R6, R20, R3, 0x2 ;  /* 0x0000000314067211 */ /* 0x002fc600078e10ff */
[----:B------:R-:W1:Y:S01]  /*10a0*/  LDS R8, [R7+0x31c00] ;  /* 0x031c000007087984 */ /* 0x000e620000000800 */
[----:B--2---:R-:W-:Y:S01]  /*10b0*/  IMAD R5, R19, 0x4, R3 ;  /* 0x0000000413057824 */ /* 0x004fe200078e0203 */
[----:B------:R-:W-:Y:S01]  /*10c0*/  NOP ;  /* 0x0000000000007918 */ /* 0x000fe20000000000 */
[-C--:B---3--:R-:W-:Y:S02]  /*10d0*/  LEA R4, R18, R3.reuse, 0x2 ;  /* 0x0000000312047211 */ /* 0x088fe400078e10ff */
[----:B------:R-:W-:Y:S01]  /*10e0*/  LEA R3, R17, R3, 0x2 ;  /* 0x0000000311037211 */ /* 0x000fe200078e10ff */
[----:B----4-:R-:W-:Y:S04]  /*10f0*/  STS [R6+0x31c00], R13 ;  /* 0x031c000d06007388 */ /* 0x010fe80000000800 */
[----:B-----5:R-:W-:Y:S04]  /*1100*/  STS [R5+0x31c00], R12 ;  /* 0x031c000c05007388 */ /* 0x020fe80000000800 */
[----:B------:R-:W-:Y:S04]  /*1110*/  STS [R4+0x31c00], R9 ;  /* 0x031c000904007388 */ /* 0x000fe80000000800 */
[----:B-1----:R-:W-:Y:S04]  /*1120*/  STS [R3+0x31c00], R8 ;  /* 0x031c000803007388 */ /* 0x002fe80000000800 */
[----:B------:R-:W1:Y:S04]  /*1130*/  LDS R27, [R14+0x31e00] ;  /* 0x031e00000e1b7984 */ /* 0x000e680000000800 */
[----:B------:R-:W2:Y:S04]  /*1140*/  LDS R26, [R11+0x31e00] ;  /* 0x031e00000b1a7984 */ /* 0x000ea80000000800 */
[----:B------:R-:W3:Y:S04]  /*1150*/  LDS R29, [R10+0x31e00] ;  /* 0x031e00000a1d7984 */ /* 0x000ee80000000800 */
[----:B------:R-:W4:Y:S01]  /*1160*/  LDS R28, [R7+0x31e00] ;  /* 0x031e0000071c7984 */ /* 0x000f220000000800 */
[----:B------:R-:W-:-:S03]  /*1170*/  NOP ;  /* 0x0000000000007918 */ /* 0x000fc60000000000 */
[----:B-1----:R5:W-:Y:S04]  /*1180*/  STS [R6+0x31e00], R27 ;  /* 0x031e001b06007388 */ /* 0x002be80000000800 */
[----:B--2---:R5:W-:Y:S04]  /*1190*/  STS [R5+0x31e00], R26 ;  /* 0x031e001a05007388 */ /* 0x004be80000000800 */
[----:B---3--:R5:W-:Y:S04]  /*11a0*/  STS [R4+0x31e00], R29 ;  /* 0x031e001d04007388 */ /* 0x008be80000000800 */
[----:B----4-:R5:W-:Y:S01]  /*11b0*/  STS [R3+0x31e00], R28 ;  /* 0x031e001c03007388 */ /* 0x010be20000000800 */
[----:B------:R1:W-:Y:S06]  /*11c0*/  MEMBAR.ALL.CTA ;  /* 0x0000000000007992 */ /* 0x0003ec0000008000 */
[----:B-1----:R-:W2:Y:S02]  /*11d0*/  FENCE.VIEW.ASYNC.S ;  /* 0x00000000000073c6 */ /* 0x002ea40000000000 */
.L_x_25:
[----:B-1----:R-:W-:Y:S01]  /*11e0*/  VIADD R2, R2, 0x33460 ;  /* 0x0003346002027836 */ /* 0x002fe20000000000 */
[C---:B------:R-:W-:Y:S01]  /*11f0*/  ISETP.NE.AND P0, PT, R15.reuse, 0x5, PT ;  /* 0x000000050f00780c */ /* 0x040fe20003f05270 */
[----:B------:R-:W-:Y:S01]  /*1200*/  VIADD R15, R15, 0x1 ;  /* 0x000000010f0f7836 */ /* 0x000fe20000000000 */
[----:B------:R-:W-:Y:S02]  /*1210*/  UIADD3 UR4, UPT, UPT, UR4, 0x1, URZ ;  /* 0x0000000104047890 */ /* 0x000fe4000fffe0ff */
[----:B------:R-:W-:Y:S02]  /*1220*/  PRMT R2, RZ, 0x654, R2 ;  /* 0x00000654ff027816 */ /* 0x000fe40000000002 */
[----:B------:R-:W-:Y:S01]  /*1230*/  SEL R15, R15, RZ, P0 ;  /* 0x000000ff0f0f7207 */ /* 0x000fe20000000000 */
[----:B------:R-:W-:Y:S01]  /*1240*/  UISETP.NE.AND UP0, UPT, UR4, 0x38, UPT ;  /* 0x000000380400788c */ /* 0x000fe2000bf05270 */
[----:B--2---:R1:W-:Y:S02]  /*1250*/  SYNCS.ARRIVE.TRANS64.RED.A1T0 RZ, [R2+URZ], RZ ;  /* 0x000000ff02ff79a7 */ /* 0x0043e400081004ff */
[----:B------:R-:W-:-:S04]  /*1260*/  ISETP.NE.AND P0, PT, R15, RZ, PT ;  /* 0x000000ff0f00720c */ /* 0x000fc80003f05270 */
[----:B-----5:R-:W-:-:S04]  /*1270*/  SEL R3, RZ, 0x1, P0 ;  /* 0x00000001ff037807 */ /* 0x020fc80000000000 */
[----:B------:R-:W-:Y:S01]  /*1280*/  LOP3.LUT R16, R16, R3, RZ, 0x3c, !PT ;  /* 0x0000000310107212 */ /* 0x000fe200078e3cff */
[----:B------:R-:W-:Y:S06]  /*1290*/  BRA.U UP0, `(.L_x_26) ;  /* 0xfffffff900fc7547 */ /* 0x000fec000b83ffff */
[----:B------:R-:W-:-:S13]  /*12a0*/  ISETP.NE.AND P0, PT, R25, UR5, PT ;  /* 0x0000000519007c0c */ /* 0x000fda000bf05270 */
[----:B------:R-:W-:Y:S05]  /*12b0*/  @!P0 EXIT ;  /* 0x000000000000894d */ /* 0x000fea0003800000 */
[----:B------:R-:W-:Y:S01]  /*12c0*/  UIADD3 UR5, UPT, UPT, UR5, 0x1, URZ ;  /* 0x0000000105057890 */ /* 0x000fe2000fffe0ff */
[----:B------:R-:W-:Y:S05]  /*12d0*/  BRA `(.L_x_27) ;  /* 0xfffffff800dc7947 */ /* 0x000fea000383ffff */
.L_x_22:
[----:B-1----:R-:W-:-:S09]  /*12e0*/  UISETP.NE.AND UP0, UPT, UR5, URZ, UPT ;  /* 0x000000ff0500728c */ /* 0x002fd2000bf05270 */
[----:B------:R-:W-:Y:S05]  /*12f0*/  BRA.U UP0, `(.L_x_23) ;  /* 0x0000001900147547 */ /* 0x000fea000b800000 */
[----:B------:R-:W1:Y:S01]  /*1300*/  S2UR UR4, SR_CTAID.X ;  /* 0x00000000000479c3 */ /* 0x000e620000002500 */
[----:B------:R-:W-:Y:S01]  /*1310*/  UMOV UR9, 0x400 ;  /* 0x0000040000097882 */ /* 0x000fe20000000000 */
[----:B------:R-:W-:Y:S01]  /*1320*/  ISETP.GE.U32.AND P1, PT, R21, 0x6, PT ;  /* 0x000000061500780c */ /* 0x000fe20003f26070 */
[----:B------:R-:W-:Y:S01]  /*1330*/  ULEA UR9, UR5, UR9, 0x18 ;  /* 0x0000000905097291 */ /* 0x000fe2000f8ec0ff */
[----:B------:R-:W-:-:S03]  /*1340*/  IMAD.MOV.U32 R0, RZ, RZ, -0x1 ;  /* 0xffffffffff007424 */ /* 0x000fc600078e00ff */
[----:B------:R-:W-:Y:S02]  /*1350*/  UIADD3 UR5, UPT, UPT, UR9, 0x1c000, URZ ;  /* 0x0001c00009057890 */ /* 0x000fe4000fffe0ff */
[----:B------:R-:W-:Y:S02]  /*1360*/  UIADD3 UR6, UPT, UPT, UR9, 0x4000, URZ ;  /* 0x0000400009067890 */ /* 0x000fe4000fffe0ff */
[----:B------:R-:W-:Y:S02]  /*1370*/  USHF.R.U32.HI UR5, URZ, 0x4, UR5 ;  /* 0x00000004ff057899 */ /* 0x000fe40008011605 */
[----:B------:R-:W-:Y:S02]  /*1380*/  USHF.R.U32.HI UR6, URZ, 0x4, UR6 ;  /* 0x00000004ff067899 */ /* 0x000fe40008011606 */
[----:B------:R-:W-:Y:S02]  /*1390*/  ULOP3.LUT UR5, UR5, 0x3fc0, URZ, 0xc0, !UPT ;  /* 0x00003fc005057892 */ /* 0x000fe4000f8ec0ff */
[----:B------:R-:W-:-:S04]  /*13a0*/  ULOP3.LUT UR6, UR6, 0x3fc0, URZ, 0xc0, !UPT ;  /* 0x00003fc006067892 */ /* 0x000fc8000f8ec0ff */
[----:B------:R-:W-:Y:S02]  /*13b0*/  IMAD.U32 R2, RZ, RZ, UR5 ;  /* 0x00000005ff027e24 */ /* 0x000fe4000f8e00ff */
[----:B------:R-:W-:Y:S02]  /*13c0*/  LEA R3, R21, UR6, 0xa ;  /* 0x0000000615037c11 */ /* 0x000fe4000f8e50ff */
[----:B-1----:R-:W-:Y:S01]  /*13d0*/  ISETP.LE.U32.AND P0, PT, R5, UR4, PT ;  /* 0x0000000405007c0c */ /* 0x002fe2000bf03070 */
[----:B------:R-:W-:Y:S01]  /*13e0*/  IMAD R2, R21, 0x380, R2 ;  /* 0x0000038015027824 */ /* 0x000fe200078e0202 */
[----:B------:R-:W-:-:S04]  /*13f0*/  SEL R3, R3, RZ, !P1 ;  /* 0x000000ff03037207 */ /* 0x000fc80004800000 */
[----:B------:R-:W-:-:S07]  /*1400*/  SEL R2, R2, RZ, !P1 ;  /* 0x000000ff02027207 */ /* 0x000fce0004800000 */
[----:B------:R-:W-:Y:S05]  /*1410*/  @P0 BRA `(.L_x_28) ;  /* 0x0000000800500947 */ /* 0x000fea0003800000 */
[----:B------:R-:W-:Y:S01]  /*1420*/  LOP3.LUT R0, RZ, UR4, RZ, 0x33, !PT ;  /* 0x00000004ff007c12 */ /* 0x000fe2000f8e33ff */
[----:B------:R-:W-:Y:S01]  /*1430*/  IMAD.MOV.U32 R6, RZ, RZ, RZ ;  /* 0x000000ffff067224 */ /* 0x000fe200078e00ff */
[----:B------:R-:W-:Y:S01]  /*1440*/  UMOV UR18, URZ ;  /* 0x000000ff00127c82 */ /* 0x000fe20008000000 */
[----:B------:R-:W-:Y:S01]  /*1450*/  UMOV UR14, URZ ;  /* 0x000000ff000e7c82 */ /* 0x000fe20008000000 */
[----:B------:R-:W-:Y:S01]  /*1460*/  UMOV UR6, 0x1c0 ;  /* 0x000001c000067882 */ /* 0x000fe20000000000 */
[----:B------:R-:W-:Y:S01]  /*1470*/  IMAD.IADD R0, R5, 0x1, R0 ;  /* 0x0000000105007824 */ /* 0x000fe200078e0200 */
[----:B------:R-:W-:Y:S01]  /*1480*/  UMOV UR7, 0x1c4 ;  /* 0x000001c400077882 */ /* 0x000fe20000000000 */
[----:B------:R-:W-:Y:S01]  /*1490*/  UMOV UR4, 0x1c0 ;  /* 0x000001c000047882 */ /* 0x000fe20000000000 */
[----:B------:R-:W-:Y:S02]  /*14a0*/  UMOV UR5, 0x1c4 ;  /* 0x000001c400057882 */ /* 0x000fe40000000000 */
[----:B------:R-:W-:-:S05]  /*14b0*/  SHF.R.U32.HI R0, RZ, 0x1, R0 ;  /* 0x00000001ff007819 */ /* 0x000fca0000011600 */
[----:B------:R-:W-:-:S05]  /*14c0*/  IMAD.HI.U32 R0, R0, -0x1f8fc7e3, RZ ;  /* 0xe070381d00007827 */ /* 0x000fca00078e00ff */
[----:B------:R-:W-:-:S07]  /*14d0*/  SHF.R.U32.HI R0, RZ, 0x6, R0 ;  /* 0x00000006ff007819 */ /* 0x000fce0000011600 */
.L_x_35:
[----:B------:R-:W-:Y:S02]  /*14e0*/  USHF.R.U32.HI UR10, URZ, 0x1, UR18 ;  /* 0x00000001ff0a7899 */ /* 0x000fe40008011612 */
[----:B--2---:R-:W-:Y:S02]  /*14f0*/  USHF.L.U32 UR8, UR18, 0x3, URZ ;  /* 0x0000000312087899 */ /* 0x004fe400080006ff */
[----:B------:R-:W-:Y:S02]  /*1500*/  ULOP3.LUT UR10, UR10, 0x1, URZ, 0xc, !UPT ;  /* 0x000000010a0a7892 */ /* 0x000fe4000f8e0cff */
[----:B------:R-:W-:Y:S02]  /*1510*/  ULOP3.LUT UR8, UR8, 0x8, URZ, 0xc0, !UPT ;  /* 0x0000000808087892 */ /* 0x000fe4000f8ec0ff */
[----:B------:R-:W-:Y:S02]  /*1520*/  USHF.L.U32 UR10, UR10, 0x1f, URZ ;  /* 0x0000001f0a0a7899 */ /* 0x000fe400080006ff */
[----:B------:R-:W-:-:S02]  /*1530*/  ULOP3.LUT UR13, UR18, 0x1, URZ, 0xc0, !UPT ;  /* 0x00000001120d7892 */ /* 0x000fc4000f8ec0ff */
[----:B------:R-:W-:Y:S01]  /*1540*/  IMAD.U32 R4, RZ, RZ, UR8 ;  /* 0x00000008ff047e24 */ /* 0x000fe2000f8e00ff */
[----:B------:R-:W-:Y:S01]  /*1550*/  UIADD3 UR8, UPT, UPT, UR9, UR8, URZ ;  /* 0x0000000809087290 */ /* 0x000fe2000fffe0ff */
[----:B------:R-:W-:Y:S01]  /*1560*/  MOV R5, UR10 ;  /* 0x0000000a00057c02 */ /* 0x000fe20008000f00 */
[----:B------:R-:W-:Y:S01]  /*1570*/  UMOV UR11, UR18 ;  /* 0x00000012000b7c82 */ /* 0x000fe20008000000 */
[----:B------:R-:W-:Y:S01]  /*1580*/  UIADD3 UR18, UPT, UPT, UR18, 0x1, URZ ;  /* 0x0000000112127890 */ /* 0x000fe2000fffe0ff */
[----:B------:R-:W-:Y:S01]  /*1590*/  ISETP.NE.AND P0, PT, R0, UR11, PT ;  /* 0x0000000b00007c0c */ /* 0x000fe2000bf05270 */
[----:B------:R-:W1:Y:S01]  /*15a0*/  SYNCS.PHASECHK.TRANS64.TRYWAIT P1, [R4+UR9+0x334a0], R5 ;  /* 0x0334a005040075a7 */ /* 0x000e620008021109 */
[----:B------:R-:W-:Y:S02]  /*15b0*/  UIMAD UR13, UR13, 0xe0, URZ ;  /* 0x000000e00d0d78a4 */ /* 0x000fe4000f8e02ff */
[----:B------:R-:W-:Y:S01]  /*15c0*/  UIADD3 UR12, UPT, UPT, UR8, 0x33490, URZ ;  /* 0x00033490080c7890 */ /* 0x000fe2000fffe0ff */
[----:B-1----:R-:W-:Y:S11]  /*15d0*/  @!P1 BRA `(.L_x_29) ;  /* 0x0000003400349947 */ /* 0x002ff60003800000 */
.L_x_76:
[----:B------:R-:W-:Y:S01]  /*15e0*/  NOP ;  /* 0x0000000000007918 */ /* 0x000fe20000000000 */
[----:B------:R-:W-:-:S05]  /*15f0*/  UMOV UR17, URZ ;  /* 0x000000ff00117c82 */ /* 0x000fca0008000000 */
.L_x_34:
[----:B------:R-:W-:Y:S01]  /*1600*/  ULEA UR11, UR14, UR9, 0x3 ;  /* 0x000000090e0b7291 */ /* 0x000fe2000f8e18ff */
[----:B-1----:R-:W-:Y:S01]  /*1610*/  SHF.L.U32 R9, R6, 0x1f, RZ ;  /* 0x0000001f06097819 */ /* 0x002fe200000006ff */
[----:B------:R-:W-:Y:S01]  /*1620*/  ULOP3.LUT UP0, UR15, UR17, 0x2, URZ, 0xc0, !UPT ;  /* 0x00000002110f7892 */ /* 0x000fe2000f80c0ff */
[----:B------:R-:W-:Y:S06]  /*1630*/  MOV R4, UR14 ;  /* 0x0000000e00047c02 */ /* 0x000fec0008000f00 */
[----:B------:R-:W1:Y:S02]  /*1640*/  SYNCS.PHASECHK.TRANS64.TRYWAIT P1, [UR11+0x33460], R9 ;  /* 0x03346009ff0075a7 */ /* 0x000e64000802110b */
[----:B-12---:R-:W-:Y:S05]  /*1650*/  @!P1 BRA `(.L_x_30) ;  /* 0x0000003400349947 */ /* 0x006fea0003800000 */
.L_x_78:
[----:B------:R-:W-:Y:S01]  /*1660*/  NOP ;  /* 0x0000000000007918 */ /* 0x000fe20000000000 */
[----:B------:R-:W-:Y:S05]  /*1670*/  BRA.U UP0, `(.L_x_31) ;  /* 0x0000000100487547 */ /* 0x000fea000b800000 */
[----:B------:R-:W-:Y:S02]  /*1680*/  ULEA UR16, UR14, UR9, 0x9 ;  /* 0x000000090e107291 */ /* 0x000fe4000f8e48ff */
[----:B------:R-:W-:Y:S02]  /*1690*/  ULEA UR8, UR14, UR9, 0xa ;  /* 0x000000090e087291 */ /* 0x000fe4000f8e50ff */
[----:B------:R-:W-:Y:S02]  /*16a0*/  UIADD3 UR16, UPT, UPT, UR16, 0x31000, URZ ;  /* 0x0003100010107890 */ /* 0x000fe4000fffe0ff */
[----:B------:R-:W-:Y:S02]  /*16b0*/  UIADD3 UR10, UPT, UPT, UR8, 0x31c00, URZ ;  /* 0x00031c00080a7890 */ /* 0x000fe4000fffe0ff */
[----:B------:R-:W-:Y:S02]  /*16c0*/  UIADD3 UR8, UPT, UPT, UR8, 0x31e00, URZ ;  /* 0x00031e0008087890 */ /* 0x000fe4000fffe0ff */
[----:B------:R-:W-:Y:S02]  /*16d0*/  USHF.R.U32.HI UR16, URZ, 0x4, UR16 ;  /* 0x00000004ff107899 */ /* 0x000fe40008011610 */
[----:B------:R-:W-:Y:S02]  /*16e0*/  USHF.R.U32.HI UR10, URZ, 0x4, UR10 ;  /* 0x00000004ff0a7899 */ /* 0x000fe4000801160a */
[----:B------:R-:W-:Y:S02]  /*16f0*/  USHF.R.U32.HI UR8, URZ, 0x4, UR8 ;  /* 0x00000004ff087899 */ /* 0x000fe40008011608 */
[----:B------:R-:W-:Y:S02]  /*1700*/  ULOP3.LUT UR20, UR16, 0x3fe0, URZ, 0xc0, !UPT ;  /* 0x00003fe010147892 */ /* 0x000fe4000f8ec0ff */
[----:B------:R-:W-:Y:S02]  /*1710*/  ULOP3.LUT UR22, UR10, 0x3fc0, URZ, 0xc0, !UPT ;  /* 0x00003fc00a167892 */ /* 0x000fe4000f8ec0ff */
[----:B------:R-:W-:Y:S01]  /*1720*/  ULOP3.LUT UR24, UR8, 0x3fe0, URZ, 0xc0, !UPT ;  /* 0x00003fe008187892 */ /* 0x000fe2000f8ec0ff */
[----:B------:R-:W-:Y:S01]  /*1730*/  UMOV UR21, 0x4008 ;  /* 0x0000400800157882 */ /* 0x000fe20000000000 */
[----:B------:R-:W-:Y:S01]  /*1740*/  UMOV UR23, 0x4008 ;  /* 0x0000400800177882 */ /* 0x000fe20000000000 */
[----:B------:R-:W-:Y:S02]  /*1750*/  UMOV UR25, 0x4008 ;  /* 0x0000400800197882 */ /* 0x000fe40000000000 */
[----:B------:R2:W-:Y:S02]  /*1760*/  UTCCP.T.S.2CTA.4x32dp128bit tmem[0x1c0], gdesc[UR20] ;  /* 0x0001c014ff0079e7 */ /* 0x0005e40009300000 */
[----:B------:R2:W-:Y:S02]  /*1770*/  UTCCP.T.S.2CTA.4x32dp128bit tmem[0x1c4], gdesc[UR22] ;  /* 0x0001c416ff0079e7 */ /* 0x0005e40009300000 */
[----:B------:R2:W-:Y:S01]  /*1780*/  UTCCP.T.S.2CTA.4x32dp128bit tmem[0x1c8], gdesc[UR24] ;  /* 0x0001c818ff0079e7 */ /* 0x0005e20009300000 */
[----:B------:R-:W-:Y:S02]  /*1790*/  NOP ;  /* 0x0000000000007918 */ /* 0x000fe40000000000 */
.L_x_31:
[----:B------:R-:W-:Y:S01]  /*17a0*/  UISETP.NE.AND UP0, UPT, UR14, 0x5, UPT ;  /* 0x000000050e00788c */ /* 0x000fe2000bf05270 */
[----:B-1----:R-:W-:Y:S01]  /*17b0*/  SHFL.IDX PT, R5, R3, R4, 0x1f ;  /* 0x00001f0403057589 */ /* 0x002fe200000e0000 */
[----:B------:R-:W-:Y:S01]  /*17c0*/  UIADD3 UR10, UPT, UPT, UR14, 0x1, URZ ;  /* 0x000000010e0a7890 */ /* 0x000fe2000fffe0ff */
[----:B------:R-:W-:Y:S03]  /*17d0*/  NOP ;  /* 0x0000000000007918 */ /* 0x000fe60000000000 */
[----:B------:R-:W-:Y:S03]  /*17e0*/  USEL UR10, UR10, URZ, UP0 ;  /* 0x000000ff0a0a7287 */ /* 0x000fe60008000000 */
[----:B------:R-:W1:Y:S01]  /*17f0*/  SHFL.IDX PT, R7, R2, R4, 0x1f ;  /* 0x00001f0402077589 */ /* 0x000e6200000e0000 */
[----:B------:R-:W-:Y:S02]  /*1800*/  USHF.L.U32 UR16, UR15, 0x4, URZ ;  /* 0x000000040f107899 */ /* 0x000fe400080006ff */
[----:B------:R-:W-:Y:S02]  /*1810*/  ULEA UR14, UR10, UR9, 0x3 ;  /* 0x000000090a0e7291 */ /* 0x000fe4000f8e18ff */
[----:B------:R-:W-:Y:S01]  /*1820*/  ULEA UR15, UR15, 0x10b8, 0xd ;  /* 0x000010b80f0f7891 */ /* 0x000fe2000f8e68ff */
[----:B------:R-:W-:Y:S01]  /*1830*/  ISETP.NE.AND P1, PT, RZ, UR10, PT ;  /* 0x0000000aff007c0c */ /* 0x000fe2000bf25270 */
[----:B------:R-:W-:Y:S02]  /*1840*/  UISETP.NE.AND UP0, UPT, UR17, URZ, UPT ;  /* 0x000000ff1100728c */ /* 0x000fe4000bf05270 */
[----:B------:R-:W-:Y:S02]  /*1850*/  UPRMT UR29, UR16, 0x5410, UR15 ;  /* 0x00005410101d7896 */ /* 0x000fe4000800000f */
[----:B------:R-:W-:Y:S01]  /*1860*/  UIADD3 UR11, UPT, UPT, UR11, 0x33430, URZ ;  /* 0x000334300b0b7890 */ /* 0x000fe2000fffe0ff */
[----:B------:R-:W-:Y:S01]  /*1870*/  UMOV UR28, URZ ;  /* 0x000000ff001c7c82 */ /* 0x000fe20008000000 */
[----:B--2---:R-:W-:Y:S01]  /*1880*/  UMOV UR23, 0x40004040 ;  /* 0x4000404000177882 */ /* 0x004fe20000000000 */
[----:B------:R-:W-:Y:S01]  /*1890*/  UMOV UR21, 0x40004040 ;  /* 0x4000404000157882 */ /* 0x000fe20000000000 */
[----:B------:R-:W-:Y:S01]  /*18a0*/  UMOV UR27, 0x40004040 ;  /* 0x40004040001b7882 */ /* 0x000fe20000000000 */
[----:B------:R-:W-:Y:S01]  /*18b0*/  UMOV UR25, 0x40004040 ;  /* 0x4000404000197882 */ /* 0x000fe20000000000 */
[----:B------:R-:W-:Y:S01]  /*18c0*/  UMOV UR33, 0x40004040 ;  /* 0x4000404000217882 */ /* 0x000fe20000000000 */
[----:B------:R-:W-:Y:S01]  /*18d0*/  UMOV UR31, 0x40004040 ;  /* 0x40004040001f7882 */ /* 0x000fe20000000000 */
[----:B------:R-:W-:Y:S01]  /*18e0*/  UMOV UR37, 0x40004040 ;  /* 0x4000404000257882 */ /* 0x000fe20000000000 */
[----:B------:R-:W-:Y:S01]  /*18f0*/  UMOV UR35, 0x40004040 ;  /* 0x4000404000237882 */ /* 0x000fe20000000000 */
[----:B------:R-:W-:Y:S01]  /*1900*/  UMOV UR8, 0x3 ;  /* 0x0000000300087882 */ /* 0x000fe20000000000 */
[----:B-1----:R-:W-:Y:S01]  /*1910*/  R2UR UR20, R7 ;  /* 0x00000000071472ca */ /* 0x002fe200000e0000 */
[----:B------:R-:W-:Y:S01]  /*1920*/  IMAD.U32 R4, RZ, RZ, UR10 ;  /* 0x0000000aff047e24 */ /* 0x000fe2000f8e00ff */
[----:B------:R-:W-:Y:S02]  /*1930*/  R2UR UR22, R5 ;  /* 0x00000000051672ca */ /* 0x000fe400000e0000 */
[----:B------:R-:W-:Y:S04]  /*1940*/  SEL R5, RZ, 0x1, P1 ;  /* 0x00000001ff057807 */ /* 0x000fe80000800000 */
[----:B------:R-:W-:Y:S05]  /*1950*/  LOP3.LUT R6, R6, R5, RZ, 0x3c, !PT ;  /* 0x0000000506067212 */ /* 0x000fea00078e3cff */
[----:B------:R-:W-:Y:S01]  /*1960*/  UIADD3 UR24, UPT, UPT, UR20, 0x2, URZ ;  /* 0x0000000214187890 */ /* 0x000fe2000fffe0ff */
[----:B------:R-:W-:Y:S01]  /*1970*/  IMAD.U32 R9, R6, -0x80000000, RZ ;  /* 0x8000000006097824 */ /* 0x000fe200078e00ff */
[----:B------:R-:W-:Y:S01]  /*1980*/  UIADD3 UR26, UPT, UPT, UR22, 0x2, URZ ;  /* 0x00000002161a7890 */ /* 0x000fe2000fffe0ff */
[----:B------:R1:W-:Y:S01]  /*1990*/  UTCQMMA.2CTA gdesc[UR22], gdesc[UR20], tmem[UR13], tmem[UR28], idesc[UR29], tmem[UR6], UP0 ;  /* 0x00061c1416007dea */ /* 0x0003e2000820030d */
[----:B------:R-:W-:Y:S02]  /*19a0*/  UIADD3 UR32, UPT, UPT, UR22, 0x4, URZ ;  /* 0x0000000416207890 */ /* 0x000fe4000fffe0ff */
[----:B------:R-:W-:Y:S02]  /*19b0*/  UIADD3 UR30, UPT, UPT, UR20, 0x4, URZ ;  /* 0x00000004141e7890 */ /* 0x000fe4000fffe0ff */
[----:B------:R-:W-:Y:S02]  /*19c0*/  UIADD3 UR36, UPT, UPT, UR22, 0x6, URZ ;  /* 0x0000000616247890 */ /* 0x000fe4000fffe0ff */
[----:B------:R-:W-:Y:S01]  /*19d0*/  UIADD3 UR34, UPT, UPT, UR20, 0x6, URZ ;  /* 0x0000000614227890 */ /* 0x000fe2000fffe0ff */
[----:B------:R1:W-:Y:S04]  /*19e0*/  UTCQMMA.2CTA gdesc[UR26], gdesc[UR24], tmem[UR13], tmem[UR28], idesc[UR29], tmem[UR6], UPT ;  /* 0x00061c181a007dea */ /* 0x0003e8000ba0030d */
[----:B------:R1:W-:Y:S04]  /*19f0*/  UTCQMMA.2CTA gdesc[UR32], gdesc[UR30], tmem[UR13], tmem[UR28], idesc[UR29], tmem[UR6], UPT ;  /* 0x00061c1e20007dea */ /* 0x0003e8000ba0030d */
[----:B------:R1:W-:Y:S01]  /*1a00*/  UTCQMMA.2CTA gdesc[UR36], gdesc[UR34], tmem[UR13], tmem[UR28], idesc[UR29], tmem[UR6], UPT ;  /* 0x00061c2224007dea */ /* 0x0003e2000ba0030d */
[----:B------:R1:W-:Y:S01]  /*1a10*/  UTCBAR.2CTA.MULTICAST [UR11], URZ, UR8 ;  /* 0x000000ff0b0073e9 */ /* 0x0003e20008200808 */
[----:B------:R-:W2:Y:S02]  /*1a20*/  SYNCS.PHASECHK.TRANS64.TRYWAIT P1, [UR14+0x33460], R9 ;  /* 0x03346009ff0075a7 */ /* 0x000ea4000802110e */
[----:B-12---:R-:W-:Y:S05]  /*1a30*/  @!P1 BRA `(.L_x_32) ;  /* 0x0000003000589947 */ /* 0x006fea0003800000 */
.L_x_80:
[----:B------:R-:W-:Y:S01]  /*1a40*/  UIADD3 UR11, UPT, UPT, UR17, 0x1, URZ ;  /* 0x00000001110b7890 */ /* 0x000fe2000fffe0ff */
[----:B-1----:R-:W1:Y:S01]  /*1a50*/  SHFL.IDX PT, R5, R3, R4, 0x1f ;  /* 0x00001f0403057589 */ /* 0x002e6200000e0000 */
[----:B------:R-:W-:Y:S02]  /*1a60*/  UIADD3 UR14, UPT, UPT, UR14, 0x33430, URZ ;  /* 0x000334300e0e7890 */ /* 0x000fe4000fffe0ff */
[----:B------:R-:W-:Y:S05]  /*1a70*/  USHF.L.U32 UR15, UR11, 0xd, URZ ;  /* 0x0000000d0b0f7899 */ /* 0x000fea00080006ff */
[----:B------:R-:W2:Y:S01]  /*1a80*/  SHFL.IDX PT, R7, R2, R4, 0x1f ;  /* 0x00001f0402077589 */ /* 0x000ea200000e0000 */
[----:B------:R-:W-:Y:S01]  /*1a90*/  USHF.L.U32 UR16, UR11, 0x4, URZ ;  /* 0x000000040b107899 */ /* 0x000fe200080006ff */
[----:B------:R-:W-:Y:S01]  /*1aa0*/  NOP ;  /* 0x0000000000007918 */ /* 0x000fe20000000000 */
[----:B------:R-:W-:Y:S01]  /*1ab0*/  ULOP3.LUT UR15, UR15, 0x6000, URZ, 0xc0, !UPT ;  /* 0x000060000f0f7892 */ /* 0x000fe2000f8ec0ff */
[----:B------:R-:W-:Y:S01]  /*1ac0*/  NOP ;  /* 0x0000000000007918 */ /* 0x000fe20000000000 */
[----:B------:R-:W-:Y:S02]  /*1ad0*/  ULOP3.LUT UR16, UR16, 0x30, URZ, 0xc0, !UPT ;  /* 0x0000003010107892 */ /* 0x000fe4000f8ec0ff */
[----:B------:R-:W-:Y:S02]  /*1ae0*/  ULOP3.LUT UR15, UR15, 0x10b8, URZ, 0xfc, !UPT ;  /* 0x000010b80f0f7892 */ /* 0x000fe4000f8efcff */
[----:B------:R-:W-:Y:S02]  /*1af0*/  UISETP.NE.AND UP0, UPT, UR11, 0x37, UPT ;  /* 0x000000370b00788c */ /* 0x000fe4000bf05270 */
[----:B------:R-:W-:Y:S01]  /*1b00*/  UPRMT UR29, UR16, 0x5410, UR15 ;  /* 0x00005410101d7896 */ /* 0x000fe2000800000f */
[----:B------:R-:W-:Y:S01]  /*1b10*/  UMOV UR28, URZ ;  /* 0x000000ff001c7c82 */ /* 0x000fe20008000000 */
[----:B------:R-:W-:Y:S01]  /*1b20*/  UMOV UR23, 0x40004040 ;  /* 0x4000404000177882 */ /* 0x000fe20000000000 */
[----:B------:R-:W-:Y:S01]  /*1b30*/  UMOV UR21, 0x40004040 ;  /* 0x4000404000157882 */ /* 0x000fe20000000000 */
[----:B------:R-:W-:Y:S01]  /*1b40*/  UMOV UR27, 0x40004040 ;  /* 0x40004040001b7882 */ /* 0x000fe20000000000 */
[----:B------:R-:W-:Y:S01]  /*1b50*/  UMOV UR25, 0x40004040 ;  /* 0x4000404000197882 */ /* 0x000fe20000000000 */
[----:B------:R-:W-:Y:S01]  /*1b60*/  UMOV UR33, 0x40004040 ;  /* 0x4000404000217882 */ /* 0x000fe20000000000 */
[----:B-1----:R-:W-:Y:S01]  /*1b70*/  R2UR UR22, R5 ;  /* 0x00000000051672ca */ /* 0x002fe200000e0000 */
[----:B------:R-:W-:Y:S01]  /*1b80*/  UMOV UR31, 0x40004040 ;  /* 0x40004040001f7882 */ /* 0x000fe20000000000 */
[----:B--2---:R-:W-:Y:S01]  /*1b90*/  R2UR UR20, R7 ;  /* 0x00000000071472ca */ /* 0x004fe200000e0000 */
[----:B------:R-:W-:Y:S01]  /*1ba0*/  UMOV UR37, 0x40004040 ;  /* 0x4000404000257882 */ /* 0x000fe20000000000 */
[----:B------:R-:W-:Y:S01]  /*1bb0*/  UMOV UR35, 0x40004040 ;  /* 0x4000404000237882 */ /* 0x000fe20000000000 */
[----:B------:R-:W-:Y:S08]  /*1bc0*/  UMOV UR8, 0x3 ;  /* 0x0000000300087882 */ /* 0x000ff00000000000 */
[----:B------:R-:W-:Y:S02]  /*1bd0*/  UIADD3 UR26, UPT, UPT, UR22, 0x2, URZ ;  /* 0x00000002161a7890 */ /* 0x000fe4000fffe0ff */
[----:B------:R-:W-:Y:S01]  /*1be0*/  UIADD3 UR24, UPT, UPT, UR20, 0x2, URZ ;  /* 0x0000000214187890 */ /* 0x000fe2000fffe0ff */
[----:B------:R1:W-:Y:S01]  /*1bf0*/  UTCQMMA.2CTA gdesc[UR22], gdesc[UR20], tmem[UR13], tmem[UR28], idesc[UR29], tmem[UR4], UPT ;  /* 0x00041c1416007dea */ /* 0x0003e2000ba0030d */
        /* <DEDUP_REMOVED lines=8> */
[----:B------:R-:W-:Y:S05]  /*1c80*/  BRA.U UP0, `(.L_x_33) ;  /* 0x00000001000c7547 */ /* 0x000fea000b800000 */
[----:B-1----:R-:W-:Y:S02]  /*1c90*/  UMOV UR8, 0x3 ;  /* 0x0000000300087882 */ /* 0x002fe40000000000 */
[----:B------:R2:W-:Y:S01]  /*1ca0*/  UTCBAR.2CTA.MULTICAST [UR12], URZ, UR8 ;  /* 0x000000ff0c0073e9 */ /* 0x0005e20008200808 */
[----:B------:R-:W-:Y:S02]  /*1cb0*/  NOP ;  /* 0x0000000000007918 */ /* 0x000fe40000000000 */
.L_x_33:
[----:B------:R-:W-:Y:S02]  /*1cc0*/  UISETP.NE.AND UP0, UPT, UR10, 0x5, UPT ;  /* 0x000000050a00788c */ /* 0x000fe4000bf05270 */
[----:B------:R-:W-:Y:S02]  /*1cd0*/  UIADD3 UR10, UPT, UPT, UR10, 0x1, URZ ;  /* 0x000000010a0a7890 */ /* 0x000fe4000fffe0ff */
[----:B------:R-:W-:Y:S02]  /*1ce0*/  UIADD3 UR17, UPT, UPT, UR17, 0x2, URZ ;  /* 0x0000000211117890 */ /* 0x000fe4000fffe0ff */
[----:B-1----:R-:W-:Y:S02]  /*1cf0*/  USEL UR14, UR10, URZ, UP0 ;  /* 0x000000ff0a0e7287 */ /* 0x002fe40008000000 */
[----:B------:R-:W-:Y:S04]  /*1d00*/  UISETP.NE.AND UP0, UPT, UR17, 0x38, UPT ;  /* 0x000000381100788c */ /* 0x000fe8000bf05270 */
[----:B------:R-:W-:Y:S04]  /*1d10*/  ISETP.NE.AND P1, PT, RZ, UR14, PT ;  /* 0x0000000eff007c0c */ /* 0x000fe8000bf25270 */
[----:B------:R-:W-:Y:S04]  /*1d20*/  SEL R5, RZ, 0x1, P1 ;  /* 0x00000001ff057807 */ /* 0x000fe80000800000 */
[----:B------:R-:W-:Y:S01]  /*1d30*/  LOP3.LUT R6, R6, R5, RZ, 0x3c, !PT ;  /* 0x0000000506067212 */ /* 0x000fe200078e3cff */
[----:B------:R-:W-:Y:S06]  /*1d40*/  BRA.U UP0, `(.L_x_34) ;  /* 0xfffffff9002c7547 */ /* 0x000fec000b83ffff */
[----:B------:R-:W-:Y:S05]  /*1d50*/  @P0 BRA `(.L_x_35) ;  /* 0xfffffff400e00947 */ /* 0x000fea000383ffff */
.L_x_28:
[----:B------:R-:W-:-:S13]  /*1d60*/  ISETP.GE.AND P0, PT, R0, RZ, PT ;  /* 0x000000ff0000720c */ /* 0x000fda0003f06270 */
[----:B--2---:R-:W-:Y:S05]  /*1d70*/  @!P0 EXIT ;  /* 0x000000000000894d */ /* 0x004fea0003800000 */
[----:B------:R-:W-:Y:S01]  /*1d80*/  IMAD.SHL.U32 R2, R0, 0x8, RZ ;  /* 0x0000000800027824 */ /* 0x000fe200078e00ff */
[----:B------:R-:W-:-:S04]  /*1d90*/  SHF.R.U32.HI R0, RZ, 0x1, R0 ;  /* 0x00000001ff007819 */ /* 0x000fc80000011600 */
[----:B------:R-:W-:Y:S02]  /*1da0*/  LOP3.LUT R0, R0, 0x1, RZ, 0xc0, !PT ;  /* 0x0000000100007812 */ /* 0x000fe400078ec0ff */
[----:B------:R-:W-:Y:S02]  /*1db0*/  LOP3.LUT R2, R2, 0x8, RZ, 0xc0, !PT ;  /* 0x0000000802027812 */ /* 0x000fe400078ec0ff */
[----:B------:R-:W-:-:S03]  /*1dc0*/  SHF.L.U32 R4, R0, 0x1f, RZ ;  /* 0x0000001f00047819 */ /* 0x000fc600000006ff */
[----:B------:R-:W-:Y:S02]  /*1dd0*/  VIADD R2, R2, UR9 ;  /* 0x0000000902027c36 */ /* 0x000fe40008000000 */
[----:B------:R-:W-:-:S07]  /*1de0*/  IMAD.MOV.U32 R5, RZ, RZ, R4 ;  /* 0x000000ffff057224 */ /* 0x000fce00078e0004 */
.L_x_36:
[----:B-1----:R1:W2:Y:S02]  /*1df0*/  SYNCS.PHASECHK.TRANS64.TRYWAIT P0, [R2+URZ+0x334a0], R5 ;  /* 0x0334a005020075a7 */ /* 0x0022a400080011ff */
[----:B--2---:R-:W-:Y:S05]  /*1e00*/  @!P0 NANOSLEEP.SYNCS 0x989680 ;  /* 0x009896800000895d */ /* 0x004fea0003900000 */
[----:B------:R-:W2:Y:S02]  /*1e10*/  @!P0 SYNCS.PHASECHK.TRANS64 P0, [R2+URZ+0x334a0], R5 ;  /* 0x0334a005020085a7 */ /* 0x000ea400080010ff */
[----:B--2---:R-:W-:Y:S05]  /*1e20*/  @P0 EXIT ;  /* 0x000000000000094d */ /* 0x004fea0003800000 */
[----:B------:R-:W-:Y:S05]  /*1e30*/  BRA `(.L_x_36) ;  /* 0xfffffffc00ec7947 */ /* 0x000fea000383ffff */
.L_x_21:
[----:B------:R-:W-:-:S13]  /*1e40*/  ELECT P0, URZ, PT ;  /* 0x0000000000ff782f */ /* 0x000fda0003800000 */
[----:B------:R-:W-:Y:S05]  /*1e50*/  @!P0 BRA `(.L_x_23) ;  /* 0x0000000c003c8947 */ /* 0x000fea0003800000 */
[----:B------:R-:W1:Y:S02]  /*1e60*/  S2R R8, SR_CTAID.X ;  /* 0x0000000000087919 */ /* 0x000e640000002500 */
[----:B-1----:R-:W-:-:S13]  /*1e70*/  ISETP.GE.U32.AND P0, PT, R8, R5, PT ;  /* 0x000000050800720c */ /* 0x002fda0003f06070 */
[----:B------:R-:W-:Y:S05]  /*1e80*/  @P0 EXIT ;  /* 0x000000000000094d */ /* 0x000fea0003800000 */
[----:B------:R-:W-:Y:S01]  /*1e90*/  LOP3.LUT R0, RZ, R8, RZ, 0x33, !PT ;  /* 0x00000008ff007212 */ /* 0x000fe200078e33ff */
[----:B------:R-:W1:Y:S01]  /*1ea0*/  LDC.64 R10, c[0x0][0x348] ;  /* 0x0000d200ff0a7b82 */ /* 0x000e620000000a00 */
[----:B------:R-:W-:Y:S01]  /*1eb0*/  HFMA2 R9, -RZ, RZ, 0, 0 ;  /* 0x00000000ff097431 */ /* 0x000fe200000001ff */
[----:B------:R-:W-:Y:S01]  /*1ec0*/  MOV R15, RZ ;  /* 0x000000ff000f7202 */ /* 0x000fe20000000f00 */
[----:B------:R-:W-:Y:S02]  /*1ed0*/  IMAD.MOV.U32 R7, RZ, RZ, RZ ;  /* 0x000000ffff077224 */ /* 0x000fe400078e00ff */
[----:B------:R-:W-:-:S05]  /*1ee0*/  IMAD.IADD R0, R5, 0x1, R0 ;  /* 0x0000000105007824 */ /* 0x000fca00078e0200 */
[----:B------:R-:W-:Y:S01]  /*1ef0*/  SHF.R.U32.HI R6, RZ, 0x1, R0 ;  /* 0x00000001ff067819 */ /* 0x000fe20000011600 */
[----:B------:R-:W-:-:S04]  /*1f00*/  IMAD.MOV.U32 R0, RZ, RZ, R8 ;  /* 0x000000ffff007224 */ /* 0x000fc800078e0008 */
[----:B------:R-:W-:-:S05]  /*1f10*/  IMAD.HI.U32 R6, R6, -0x1f8fc7e3, RZ ;  /* 0xe070381d06067827 */ /* 0x000fca00078e00ff */
[----:B------:R-:W-:-:S07]  /*1f20*/  SHF.R.U32.HI R6, RZ, 0x6, R6 ;  /* 0x00000006ff067819 */ /* 0x000fce0000011606 */
.L_x_42:
[----:B------:R-:W-:Y:S02]  /*1f30*/  SHF.R.U32.HI R17, RZ, 0x4, R0 ;  /* 0x00000004ff117819 */ /* 0x000fe40000011600 */
[----:B------:R-:W-:-:S03]  /*1f40*/  MOV R4, 0x1fb0 ;  /* 0x00001fb000047802 */ /* 0x000fc60000000f00 */
[----:B------:R-:W-:-:S04]  /*1f50*/  IMAD.HI.U32 R17, R17, 0xd79435f, RZ ;  /* 0x0d79435f11117827 */ /* 0x000fc800078e00ff */
[C---:B------:R-:W-:Y:S02]  /*1f60*/  IMAD R35, R17.reuse, -0x10, R20 ;  /* 0xfffffff011237824 */ /* 0x040fe400078e0214 */
[----:B------:R-:W-:-:S03]  /*1f70*/  IMAD R0, R17, -0x130, R0 ;  /* 0xfffffed011007824 */ /* 0x000fc600078e0200 */
[----:B------:R-:W-:Y:S02]  /*1f80*/  VIMNMX.U32 R35, PT, PT, R35, 0x10, PT ;  /* 0x0000001023237848 */ /* 0x000fe40003fe0000 */
[----:B-1----:R-:W-:Y:S02]  /*1f90*/  LOP3.LUT R12, R0, 0xffff, RZ, 0xc0, !PT ;  /* 0x0000ffff000c7812 */ /* 0x002fe400078ec0ff */
[----:B-1----:R-:W-:Y:S05]  /*1fa0*/  CALL.REL.NOINC `($__internal_3_$__cuda_sm20_div_u16) ;  /* 0x0000002c00c47944 */ /* 0x002fea0003c00000 */
[----:B------:R-:W1:Y:S01]  /*1fb0*/  S2R R3, SR_CgaCtaId ;  /* 0x0000000000037919 */ /* 0x000e620000008800 */
[----:B------:R-:W-:Y:S01]  /*1fc0*/  PRMT R35, R35, 0x9910, RZ ;  /* 0x0000991023237816 */ /* 0x000fe200000000ff */
[----:B------:R-:W-:Y:S01]  /*1fd0*/  HFMA2 R12, -RZ, RZ, 0, 1.52587890625e-05 ;  /* 0x00000100ff0c7431 */ /* 0x000fe200000001ff */
[----:B------:R-:W-:Y:S01]  /*1fe0*/  PRMT R2, R36, 0x9910, RZ ;  /* 0x0000991024027816 */ /* 0x000fe200000000ff */
[----:B------:R-:W-:-:S04]  /*1ff0*/  IMAD.MOV.U32 R13, RZ, RZ, RZ ;  /* 0x000000ffff0d7224 */ /* 0x000fc800078e00ff */
[----:B------:R-:W-:-:S04]  /*2000*/  IMAD R2, R35, R2, RZ ;  /* 0x0000000223027224 */ /* 0x000fc800078e02ff */
[----:B------:R-:W-:-:S05]  /*2010*/  IMAD.MOV R2, RZ, RZ, -R2 ;  /* 0x000000ffff027224 */ /* 0x000fca00078e0a02 */
[----:B------:R-:W-:Y:S02]  /*2020*/  PRMT R5, R2, 0x7710, RZ ;  /* 0x0000771002057816 */ /* 0x000fe400000000ff */
[----:B------:R-:W-:-:S03]  /*2030*/  MOV R2, 0x400 ;  /* 0x0000040000027802 */ /* 0x000fc60000000f00 */
[----:B------:R-:W-:Y:S01]  /*2040*/  IMAD.IADD R16, R0, 0x1, R5 ;  /* 0x0000000100107824 */ /* 0x000fe200078e0205 */
[----:B------:R-:W-:-:S04]  /*2050*/  LOP3.LUT R0, R36, 0xffff, RZ, 0xc0, !PT ;  /* 0x0000ffff24007812 */ /* 0x000fc800078ec0ff */
[----:B------:R-:W-:Y:S01]  /*2060*/  LOP3.LUT R16, R16, 0xffff, RZ, 0xc0, !PT ;  /* 0x0000ffff10107812 */ /* 0x000fe200078ec0ff */
[----:B------:R-:W-:-:S03]  /*2070*/  IMAD R0, R0, 0xe0, RZ ;  /* 0x000000e000007824 */ /* 0x000fc600078e02ff */
[----:B------:R-:W-:Y:S01]  /*2080*/  LEA R16, R17, R16, 0x4 ;  /* 0x0000001011107211 */ /* 0x000fe200078e20ff */
[C---:B-1----:R-:W-:Y:S01]  /*2090*/  IMAD R14, R3.reuse, 0x70, R0 ;  /* 0x00000070030e7824 */ /* 0x042fe200078e0200 */
[----:B------:R-:W-:Y:S02]  /*20a0*/  LEA R2, R3, R2, 0x18 ;  /* 0x0000000203027211 */ /* 0x000fe400078ec0ff */
[----:B------:R-:W-:-:S03]  /*20b0*/  SHF.L.U32 R16, R16, 0x7, RZ ;  /* 0x0000000710107819 */ /* 0x000fc600000006ff */
[----:B------:R-:W-:-:S07]  /*20c0*/  VIADD R18, R2, 0x33400 ;  /* 0x0003340002127836 */ /* 0x000fce0000000000 */
.L_x_41:
[----:B------:R-:W-:Y:S01]  /*20d0*/  LOP3.LUT R3, R15, 0x1, RZ, 0x3c, !PT ;  /* 0x000000010f037812 */ /* 0x000fe200078e3cff */
[----:B------:R-:W-:Y:S01]  /*20e0*/  IMAD R17, R7, 0x8, R18 ;  /* 0x0000000807117824 */ /* 0x000fe200078e0212 */
[----:B------:R-:W-:Y:S05]  /*20f0*/  YIELD ;  /* 0x0000000000007946 */ /* 0x000fea0003800000 */
[----:B------:R-:W-:Y:S01]  /*2100*/  SHF.L.U32 R4, R3, 0x1f, RZ ;  /* 0x0000001f03047819 */ /* 0x000fe200000006ff */
[----:B-1----:R-:W1:Y:S01]  /*2110*/  S2R R5, SR_CgaCtaId ;  /* 0x0000000000057919 */ /* 0x002e620000008800 */
[----:B------:R-:W-:Y:S02]  /*2120*/  IMAD R3, R7, 0x4000, R2 ;  /* 0x0000400007037824 */ /* 0x000fe400078e0202 */
[----:B------:R-:W2:Y:S02]  /*2130*/  SYNCS.PHASECHK.TRANS64.TRYWAIT P0, [R17+URZ+0x30], R4 ;  /* 0x00003004110075a7 */ /* 0x000ea400080011ff */
[----:B-12---:R-:W-:Y:S05]  /*2140*/  @!P0 BRA `(.L_x_37) ;  /* 0x0000002800b08947 */ /* 0x006fea0003800000 */
.L_x_82:
[----:B------:R-:W-:Y:S01]  /*2150*/  R2UR UR12, R3 ;  /* 0x00000000030c72ca */ /* 0x000fe200000e0000 */
[----:B------:R-:W-:Y:S01]  /*2160*/  UMOV UR20, 0x0 ;  /* 0x0000000000147882 */ /* 0x000fe20000000000 */
[C---:B------:R-:W-:Y:S01]  /*2170*/  IADD3 R22, P1, PT, R10.reuse, 0xc0, RZ ;  /* 0x000000c00a167810 */ /* 0x040fe20007f3e0ff */
[----:B------:R-:W-:Y:S01]  /*2180*/  UMOV UR21, 0x10000000 ;  /* 0x1000000000157882 */ /* 0x000fe20000000000 */
[----:B------:R-:W-:Y:S01]  /*2190*/  ISETP.NE.AND P0, PT, R7, 0x5, PT ;  /* 0x000000050700780c */ /* 0x000fe20003f05270 */
[----:B------:R-:W-:Y:S01]  /*21a0*/  IMAD R3, R5, 0x70, R0 ;  /* 0x0000007005037824 */ /* 0x000fe200078e0200 */
[----:B------:R-:W-:Y:S01]  /*21b0*/  IADD3 R24, P2, PT, R10, 0x40, RZ ;  /* 0x000000400a187810 */ /* 0x000fe20007f5e0ff */
[--C-:B-1----:R-:W-:Y:S01]  /*21c0*/  IMAD.X R23, RZ, RZ, R11.reuse, P1 ;  /* 0x000000ffff177224 */ /* 0x102fe200008e060b */
[----:B------:R-:W-:Y:S01]  /*21d0*/  R2UR UR14, R12 ;  /* 0x000000000c0e72ca */ /* 0x000fe200000e0000 */
[--C-:B------:R-:W-:Y:S01]  /*21e0*/  IMAD R4, R7, 0x3800, R2.reuse ;  /* 0x0000380007047824 */ /* 0x100fe200078e0202 */
[----:B------:R-:W-:Y:S01]  /*21f0*/  R2UR UR13, R17 ;  /* 0x00000000110d72ca */ /* 0x000fe200000e0000 */
[----:B------:R-:W-:Y:S01]  /*2200*/  IMAD.X R25, RZ, RZ, R11, P2 ;  /* 0x000000ffff197224 */ /* 0x000fe200010e060b */
[----:B------:R-:W-:Y:S01]  /*2210*/  R2UR UR28, R24 ;  /* 0x00000000181c72ca */ /* 0x000fe200000e0000 */
[----:B------:R-:W1:Y:S01]  /*2220*/  LDCU.64 UR6, c[0x0][0x348] ;  /* 0x00006900ff0677ac */ /* 0x000e620008000a00 */
[----:B------:R-:W-:Y:S01]  /*2230*/  R2UR UR16, R4 ;  /* 0x00000000041072ca */ /* 0x000fe200000e0000 */
[--C-:B------:R-:W-:Y:S01]  /*2240*/  IMAD R21, R7, 0x200, R2.reuse ;  /* 0x0000020007157824 */ /* 0x100fe200078e0202 */
[----:B------:R-:W-:Y:S01]  /*2250*/  R2UR UR29, R25 ;  /* 0x00000000191d72ca */ /* 0x000fe200000e0000 */
[----:B------:R-:W-:Y:S01]  /*2260*/  UIADD3 UR12, UPT, UPT, UR12, 0x4000, URZ ;  /* 0x000040000c0c7890 */ /* 0x000fe2000fffe0ff */
[----:B------:R-:W-:Y:S01]  /*2270*/  R2UR UR15, R16 ;  /* 0x00000000100f72ca */ /* 0x000fe200000e0000 */
[----:B------:R-:W-:Y:S01]  /*2280*/  IMAD R26, R7, 0x400, R2 ;  /* 0x00000400071a7824 */ /* 0x000fe200078e0202 */
[----:B------:R-:W-:Y:S01]  /*2290*/  R2UR UR8, R21 ;  /* 0x00000000150872ca */ /* 0x000fe200000e0000 */
[----:B------:R-:W-:Y:S01]  /*22a0*/  UIADD3 UR14, UPT, UPT, UR14, -0x100, URZ ;  /* 0xffffff000e0e7890 */ /* 0x000fe2000fffe0ff */
[----:B------:R-:W-:Y:S01]  /*22b0*/  R2UR UR26, R22 ;  /* 0x00000000161a72ca */ /* 0x000fe200000e0000 */
[----:B------:R-:W-:Y:S01]  /*22c0*/  UMOV UR17, UR13 ;  /* 0x0000000d00117c82 */ /* 0x000fe20008000000 */
[----:B------:R-:W-:Y:S01]  /*22d0*/  R2UR UR27, R23 ;  /* 0x00000000171b72ca */ /* 0x000fe200000e0000 */
[----:B------:R-:W-:Y:S01]  /*22e0*/  VIADD R5, R7, 0x1 ;  /* 0x0000000107057836 */ /* 0x000fe20000000000 */
[----:B------:R-:W-:Y:S01]  /*22f0*/  R2UR UR19, R3 ;  /* 0x00000000031372ca */ /* 0x000fe200000e0000 */
[----:B------:R-:W-:Y:S01]  /*2300*/  UIADD3 UR16, UPT, UPT, UR16, 0x1c000, URZ ;  /* 0x0001c00010107890 */ /* 0x000fe2000fffe0ff */
[----:B------:R-:W-:Y:S01]  /*2310*/  R2UR UR4, R26 ;  /* 0x000000001a0472ca */ /* 0x000fe200000e0000 */
[----:B------:R-:W-:Y:S01]  /*2320*/  UMOV UR18, UR14 ;  /* 0x0000000e00127c82 */ /* 0x000fe20008000000 */
[----:B------:R-:W-:Y:S01]  /*2330*/  R2UR UR11, R13 ;  /* 0x000000000d0b72ca */ /* 0x000fe200000e0000 */
[----:B------:R2:W-:Y:S01]  /*2340*/  UTMALDG.2D [UR12], [UR28], desc[UR20] ;  /* 0x0000140c1c0075b4 */ /* 0x0005e20008009000 */
[----:B-1----:R-:W-:Y:S01]  /*2350*/  UIADD3 UR24, UP1, UPT, UR6, 0x140, URZ ;  /* 0x0000014006187890 */ /* 0x002fe2000ff3e0ff */
[----:B------:R-:W-:Y:S01]  /*2360*/  SEL R5, R5, RZ, P0 ;  /* 0x000000ff05057207 */ /* 0x000fe20000000000 */
[----:B------:R-:W-:Y:S01]  /*2370*/  UIADD3 UR8, UPT, UPT, UR8, 0x31000, URZ ;  /* 0x0003100008087890 */ /* 0x000fe2000fffe0ff */
[----:B------:R-:W-:Y:S01]  /*2380*/  IMAD.MOV.U32 R26, RZ, RZ, 0x7d80 ;  /* 0x00007d80ff1a7424 */ /* 0x000fe200078e00ff */
[----:B------:R-:W-:Y:S01]  /*2390*/  UIADD3.X UR25, UPT, UPT, URZ, UR7, URZ, UP1, !UPT ;  /* 0x00000007ff197290 */ /* 0x000fe20008ffe4ff */
[C---:B------:R-:W-:Y:S01]  /*23a0*/  ISETP.NE.AND P0, PT, R5.reuse, RZ, PT ;  /* 0x000000ff0500720c */ /* 0x040fe20003f05270 */
[----:B------:R-:W-:Y:S01]  /*23b0*/  UIADD3 UR22, UP0, UPT, UR6, 0x1c0, URZ ;  /* 0x000001c006167890 */ /* 0x000fe2000ff1e0ff */
[----:B------:R2:W-:Y:S01]  /*23c0*/  UTMALDG.2D [UR16], [UR26], desc[UR20] ;  /* 0x000014101a0075b4 */ /* 0x0005e20008009000 */
[----:B------:R-:W-:Y:S01]  /*23d0*/  R2UR UR6, R0 ;  /* 0x00000000000672ca */ /* 0x000fe200000e0000 */
[----:B------:R-:W-:Y:S01]  /*23e0*/  UMOV UR10, UR15 ;  /* 0x0000000f000a7c82 */ /* 0x000fe20008000000 */
[----:B------:R-:W-:Y:S01]  /*23f0*/  UMOV UR9, UR13 ;  /* 0x0000000d00097c82 */ /* 0x000fe20008000000 */
[----:B------:R-:W-:Y:S01]  /*2400*/  UIADD3 UR4, UPT, UPT, UR4, 0x31c00, URZ ;  /* 0x00031c0004047890 */ /* 0x000fe2000fffe0ff */
[----:B------:R-:W-:Y:S01]  /*2410*/  SEL R30, RZ, 0x1, P0 ;  /* 0x00000001ff1e7807 */ /* 0x000fe20000000000 */
[----:B------:R-:W-:Y:S01]  /*2420*/  UIADD3.X UR23, UPT, UPT, URZ, UR7, URZ, UP0, !UPT ;  /* 0x00000007ff177290 */ /* 0x000fe200087fe4ff */
[----:B------:R-:W-:Y:S01]  /*2430*/  IMAD R28, R5, 0x8, R18 ;  /* 0x00000008051c7824 */ /* 0x000fe200078e0212 */
[----:B------:R2:W-:Y:S01]  /*2440*/  UTMALDG.2D [UR8], [UR24], desc[UR20] ;  /* 0x00001408180075b4 */ /* 0x0005e20008009000 */
[----:B------:R-:W-:Y:S01]  /*2450*/  UMOV UR5, UR13 ;  /* 0x0000000d00057c82 */ /* 0x000fe20008000000 */
[----:B------:R-:W-:Y:S01]  /*2460*/  UMOV UR7, UR11 ;  /* 0x0000000b00077c82 */ /* 0x000fe20008000000 */
[----:B------:R-:W-:Y:S01]  /*2470*/  LOP3.LUT R15, R15, R30, RZ, 0x3c, !PT ;  /* 0x0000001e0f0f7212 */ /* 0x000fe200078e3cff */
[C---:B------:R-:W-:Y:S01]  /*2480*/  VIADD R7, R5.reuse, 0x1 ;  /* 0x0000000105077836 */ /* 0x040fe20000000000 */
[C---:B------:R-:W-:Y:S01]  /*2490*/  ISETP.NE.AND P0, PT, R5.reuse, 0x5, PT ;  /* 0x000000050500780c */ /* 0x040fe20003f05270 */
[--C-:B------:R-:W-:Y:S01]  /*24a0*/  IMAD R4, R5, 0x3800, R2.reuse ;  /* 0x0000380005047824 */ /* 0x100fe200078e0202 */
[----:B------:R-:W-:Y:S01]  /*24b0*/  LOP3.LUT R21, R15, 0x1, RZ, 0x3c, !PT ;  /* 0x000000010f157812 */ /* 0x000fe200078e3cff */
[----:B------:R2:W-:Y:S01]  /*24c0*/  UTMALDG.2D [UR4], [UR22], desc[UR20] ;  /* 0x00001404160075b4 */ /* 0x0005e20008009000 */
[----:B------:R1:W-:Y:S01]  /*24d0*/  SYNCS.ARRIVE.TRANS64 RZ, [R17+URZ], R26 ;  /* 0x0000001a11ff79a7 */ /* 0x0003e200080000ff */
[----:B------:R-:W-:Y:S02]  /*24e0*/  SEL R7, R7, RZ, P0 ;  /* 0x000000ff07077207 */ /* 0x000fe40000000000 */
[----:B------:R-:W-:Y:S04]  /*24f0*/  IMAD.U32 R19, R21, -0x80000000, RZ ;  /* 0x8000000015137824 */ /* 0x000fe800078e00ff */
[----:B------:R-:W3:Y:S01]  /*2500*/  SYNCS.PHASECHK.TRANS64.TRYWAIT P1, [R28+URZ+0x30], R19 ;  /* 0x000030131c0075a7 */ /* 0x000ee200080211ff */
[----:B-1----:R-:W-:Y:S01]  /*2510*/  IMAD R17, R5, 0x4000, R2 ;  /* 0x0000400005117824 */ /* 0x002fe200078e0202 */
[----:B--23--:R-:W-:Y:S06]  /*2520*/  @!P1 BRA `(.L_x_38) ;  /* 0x0000002400d49947 */ /* 0x00cfec0003800000 */
.L_x_84:
[----:B------:R-:W-:Y:S01]  /*2530*/  R2UR UR8, R17 ;  /* 0x00000000110872ca */ /* 0x000fe200000e0000 */
[----:B------:R-:W-:Y:S01]  /*2540*/  UMOV UR14, 0x0 ;  /* 0x00000000000e7882 */ /* 0x000fe20000000000 */
[----:B------:R-:W-:Y:S01]  /*2550*/  R2UR UR10, R12 ;  /* 0x000000000c0a72ca */ /* 0x000fe200000e0000 */
[----:B------:R-:W-:Y:S01]  /*2560*/  UMOV UR15, 0x10000000 ;  /* 0x10000000000f7882 */ /* 0x000fe20000000000 */
[----:B------:R-:W-:Y:S01]  /*2570*/  R2UR UR4, R4 ;  /* 0x00000000040472ca */ /* 0x000fe200000e0000 */
[C---:B------:R-:W-:Y:S01]  /*2580*/  IMAD R26, R7.reuse, 0x8, R18 ;  /* 0x00000008071a7824 */ /* 0x040fe200078e0212 */
[----:B------:R-:W-:Y:S01]  /*2590*/  R2UR UR9, R28 ;  /* 0x000000001c0972ca */ /* 0x000fe200000e0000 */
[C---:B------:R-:W-:Y:S01]  /*25a0*/  VIADD R5, R7.reuse, 0x1 ;  /* 0x0000000107057836 */ /* 0x040fe20000000000 */
[----:B------:R-:W-:Y:S01]  /*25b0*/  R2UR UR16, R24 ;  /* 0x00000000181072ca */ /* 0x000fe200000e0000 */
[--C-:B------:R-:W-:Y:S01]  /*25c0*/  IMAD R4, R7, 0x3800, R2.reuse ;  /* 0x0000380007047824 */ /* 0x100fe200078e0202 */
[----:B------:R-:W-:Y:S02]  /*25d0*/  R2UR UR17, R25 ;  /* 0x00000000191172ca */ /* 0x000fe400000e0000 */
[----:B------:R-:W-:Y:S01]  /*25e0*/  R2UR UR11, R16 ;  /* 0x00000000100b72ca */ /* 0x000fe200000e0000 */
[----:B------:R-:W-:Y:S01]  /*25f0*/  UIADD3 UR8, UPT, UPT, UR8, 0x4000, URZ ;  /* 0x0000400008087890 */ /* 0x000fe2000fffe0ff */
[----:B------:R-:W-:Y:S01]  /*2600*/  R2UR UR12, R22 ;  /* 0x00000000160c72ca */ /* 0x000fe200000e0000 */
[----:B------:R-:W-:Y:S01]  /*2610*/  UIADD3 UR10, UPT, UPT, UR10, -0x80, URZ ;  /* 0xffffff800a0a7890 */ /* 0x000fe2000fffe0ff */
[----:B------:R-:W-:Y:S01]  /*2620*/  R2UR UR13, R23 ;  /* 0x00000000170d72ca */ /* 0x000fe200000e0000 */
[----:B------:R-:W-:Y:S01]  /*2630*/  UIADD3 UR4, UPT, UPT, UR4, 0x1c000, URZ ;  /* 0x0001c00004047890 */ /* 0x000fe2000fffe0ff */
[----:B------:R-:W-:Y:S01]  /*2640*/  R2UR UR7, R3 ;  /* 0x00000000030772ca */ /* 0x000fe200000e0000 */
[----:B------:R-:W-:Y:S01]  /*2650*/  UMOV UR5, UR9 ;  /* 0x0000000900057c82 */ /* 0x000fe20008000000 */
[C---:B------:R-:W-:Y:S02]  /*2660*/  ISETP.NE.AND P0, PT, R7.reuse, RZ, PT ;  /* 0x000000ff0700720c */ /* 0x040fe40003f05270 */
[----:B------:R-:W-:Y:S02]  /*2670*/  UMOV UR6, UR10 ;  /* 0x0000000a00067c82 */ /* 0x000fe40008000000 */
[----:B------:R-:W-:Y:S01]  /*2680*/  SEL R30, RZ, 0x1, P0 ;  /* 0x00000001ff1e7807 */ /* 0x000fe20000000000 */
[----:B------:R2:W-:Y:S01]  /*2690*/  UTMALDG.2D [UR8], [UR16], desc[UR14] ;  /* 0x00000e08100075b4 */ /* 0x0005e20008009000 */
[----:B------:R-:W-:Y:S02]  /*26a0*/  ISETP.NE.AND P0, PT, R7, 0x5, PT ;  /* 0x000000050700780c */ /* 0x000fe40003f05270 */
[----:B------:R-:W-:Y:S01]  /*26b0*/  LOP3.LUT R17, R15, R30, RZ, 0x3c, !PT ;  /* 0x0000001e0f117212 */ /* 0x000fe200078e3cff */
[----:B------:R-:W-:Y:S01]  /*26c0*/  IMAD.MOV.U32 R15, RZ, RZ, 0x7800 ;  /* 0x00007800ff0f7424 */ /* 0x000fe200078e00ff */
[----:B------:R-:W-:Y:S02]  /*26d0*/  SEL R5, R5, RZ, P0 ;  /* 0x000000ff05057207 */ /* 0x000fe40000000000 */
[----:B------:R-:W-:Y:S01]  /*26e0*/  LOP3.LUT R21, R17, 0x1, RZ, 0x3c, !PT ;  /* 0x0000000111157812 */ /* 0x000fe200078e3cff */
[----:B------:R2:W-:Y:S01]  /*26f0*/  UTMALDG.2D [UR4], [UR12], desc[UR14] ;  /* 0x00000e040c0075b4 */ /* 0x0005e20008009000 */
[----:B------:R2:W-:Y:S01]  /*2700*/  SYNCS.ARRIVE.TRANS64 RZ, [R28+URZ], R15 ;  /* 0x0000000f1cff79a7 */ /* 0x0005e200080000ff */
[----:B------:R-:W-:Y:S02]  /*2710*/  ISETP.NE.AND P0, PT, R5, RZ, PT ;  /* 0x000000ff0500720c */ /* 0x000fe40003f05270 */
[----:B------:R-:W-:Y:S02]  /*2720*/  IMAD.U32 R19, R21, -0x80000000, RZ ;  /* 0x8000000015137824 */ /* 0x000fe400078e00ff */
[----:B------:R-:W-:Y:S02]  /*2730*/  IMAD R21, R7, 0x4000, R2 ;  /* 0x0000400007157824 */ /* 0x000fe400078e0202 */
[----:B------:R-:W3:Y:S02]  /*2740*/  SYNCS.PHASECHK.TRANS64.TRYWAIT P1, [R26+URZ+0x30], R19 ;  /* 0x000030131a0075a7 */ /* 0x000ee400080211ff */
[----:B--23--:R-:W-:Y:S05]  /*2750*/  @!P1 BRA `(.L_x_39) ;  /* 0x0000002400649947 */ /* 0x00cfea0003800000 */
.L_x_86:
[----:B------:R-:W-:Y:S01]  /*2760*/  R2UR UR8, R21 ;  /* 0x00000000150872ca */ /* 0x000fe200000e0000 */
[----:B------:R-:W-:Y:S01]  /*2770*/  UMOV UR14, 0x0 ;  /* 0x00000000000e7882 */ /* 0x000fe20000000000 */
[----:B------:R-:W-:Y:S01]  /*2780*/  R2UR UR4, R4 ;  /* 0x00000000040472ca */ /* 0x000fe200000e0000 */
[----:B------:R-:W-:Y:S01]  /*2790*/  UMOV UR15, 0x10000000 ;  /* 0x10000000000f7882 */ /* 0x000fe20000000000 */
[----:B------:R-:W-:Y:S01]  /*27a0*/  R2UR UR9, R26 ;  /* 0x000000001a0972ca */ /* 0x000fe200000e0000 */
[----:B-1----:R-:W-:Y:S01]  /*27b0*/  IMAD R28, R5, 0x8, R18 ;  /* 0x00000008051c7824 */ /* 0x002fe200078e0212 */
[----:B------:R-:W-:Y:S02]  /*27c0*/  R2UR UR10, R12 ;  /* 0x000000000c0a72ca */ /* 0x000fe400000e0000 */
[----:B------:R-:W-:Y:S02]  /*27d0*/  R2UR UR16, R24 ;  /* 0x00000000181072ca */ /* 0x000fe400000e0000 */
[----:B------:R-:W-:Y:S02]  /*27e0*/  R2UR UR17, R25 ;  /* 0x00000000191172ca */ /* 0x000fe400000e0000 */
[----:B------:R-:W-:Y:S01]  /*27f0*/  R2UR UR11, R16 ;  /* 0x00000000100b72ca */ /* 0x000fe200000e0000 */
[----:B------:R-:W-:Y:S01]  /*2800*/  UIADD3 UR8, UPT, UPT, UR8, 0x4000, URZ ;  /* 0x0000400008087890 */ /* 0x000fe2000fffe0ff */
[----:B------:R-:W-:Y:S01]  /*2810*/  R2UR UR7, R3 ;  /* 0x00000000030772ca */ /* 0x000fe200000e0000 */
[----:B------:R-:W-:Y:S01]  /*2820*/  UIADD3 UR4, UPT, UPT, UR4, 0x1c000, URZ ;  /* 0x0001c00004047890 */ /* 0x000fe2000fffe0ff */
[----:B------:R-:W-:Y:S01]  /*2830*/  R2UR UR12, R22 ;  /* 0x00000000160c72ca */ /* 0x000fe200000e0000 */
[----:B------:R-:W-:Y:S01]  /*2840*/  UMOV UR5, UR9 ;  /* 0x0000000900057c82 */ /* 0x000fe20008000000 */
[----:B------:R-:W-:Y:S01]  /*2850*/  R2UR UR13, R23 ;  /* 0x00000000170d72ca */ /* 0x000fe200000e0000 */
[----:B------:R-:W-:Y:S01]  /*2860*/  UMOV UR6, UR10 ;  /* 0x0000000a00067c82 */ /* 0x000fe20008000000 */
[----:B------:R-:W-:Y:S04]  /*2870*/  SEL R30, RZ, 0x1, P0 ;  /* 0x00000001ff1e7807 */ /* 0x000fe80000000000 */
[----:B------:R-:W-:Y:S01]  /*2880*/  LOP3.LUT R17, R17, R30, RZ, 0x3c, !PT ;  /* 0x0000001e11117212 */ /* 0x000fe200078e3cff */
[----:B------:R1:W-:Y:S03]  /*2890*/  UTMALDG.2D [UR8], [UR16], desc[UR14] ;  /* 0x00000e08100075b4 */ /* 0x0003e60008009000 */
[----:B------:R-:W-:Y:S03]  /*28a0*/  LOP3.LUT R19, R17, 0x1, RZ, 0x3c, !PT ;  /* 0x0000000111137812 */ /* 0x000fe600078e3cff */
[----:B------:R1:W-:Y:S01]  /*28b0*/  UTMALDG.2D [UR4], [UR12], desc[UR14] ;  /* 0x00000e040c0075b4 */ /* 0x0003e20008009000 */
[----:B------:R1:W-:Y:S01]  /*28c0*/  SYNCS.ARRIVE.TRANS64 RZ, [R26+URZ], R15 ;  /* 0x0000000f1aff79a7 */ /* 0x0003e200080000ff */
[----:B------:R-:W-:Y:S02]  /*28d0*/  IMAD.U32 R7, R19, -0x80000000, RZ ;  /* 0x8000000013077824 */ /* 0x000fe400078e00ff */
[----:B------:R-:W-:Y:S02]  /*28e0*/  VIADD R19, R12, 0x80 ;  /* 0x000000800c137836 */ /* 0x000fe40000000000 */
[----:B------:R-:W2:Y:S02]  /*28f0*/  SYNCS.PHASECHK.TRANS64.TRYWAIT P0, [R28+URZ+0x30], R7 ;  /* 0x000030071c0075a7 */ /* 0x000ea400080011ff */
[----:B-12---:R-:W-:Y:S05]  /*2900*/  @!P0 BRA `(.L_x_40) ;  /* 0x0000002400148947 */ /* 0x006fea0003800000 */
.L_x_88:
[----:B------:R-:W-:Y:S01]  /*2910*/  R2UR UR16, R24 ;  /* 0x00000000181072ca */ /* 0x000fe200000e0000 */
[--C-:B------:R-:W-:Y:S01]  /*2920*/  IMAD R4, R5, 0x4000, R2.reuse ;  /* 0x0000400005047824 */ /* 0x100fe200078e0202 */
[----:B------:R-:W-:Y:S01]  /*2930*/  R2UR UR17, R25 ;  /* 0x00000000191172ca */ /* 0x000fe200000e0000 */
[----:B------:R-:W-:Y:S01]  /*2940*/  UMOV UR14, 0x0 ;  /* 0x00000000000e7882 */ /* 0x000fe20000000000 */
[----:B------:R-:W-:Y:S01]  /*2950*/  R2UR UR10, R19 ;  /* 0x00000000130a72ca */ /* 0x000fe200000e0000 */
[----:B------:R-:W-:Y:S01]  /*2960*/  UMOV UR15, 0x10000000 ;  /* 0x10000000000f7882 */ /* 0x000fe20000000000 */
[----:B------:R-:W-:Y:S01]  /*2970*/  R2UR UR8, R4 ;  /* 0x00000000040872ca */ /* 0x000fe200000e0000 */
[C---:B------:R-:W-:Y:S01]  /*2980*/  IMAD R3, R5.reuse, 0x3800, R2 ;  /* 0x0000380005037824 */ /* 0x040fe200078e0202 */
[----:B------:R-:W-:Y:S01]  /*2990*/  R2UR UR9, R28 ;  /* 0x000000001c0972ca */ /* 0x000fe200000e0000 */
[----:B------:R-:W-:Y:S01]  /*29a0*/  VIADD R4, R5, 0x1 ;  /* 0x0000000105047836 */ /* 0x000fe20000000000 */
[----:B------:R-:W-:Y:S01]  /*29b0*/  R2UR UR11, R16 ;  /* 0x00000000100b72ca */ /* 0x000fe200000e0000 */
[----:B------:R-:W-:Y:S01]  /*29c0*/  VIADD R12, R12, 0x200 ;  /* 0x000002000c0c7836 */ /* 0x000fe20000000000 */
[----:B------:R-:W-:Y:S01]  /*29d0*/  R2UR UR4, R3 ;  /* 0x00000000030472ca */ /* 0x000fe200000e0000 */
[----:B------:R-:W-:Y:S01]  /*29e0*/  VIADD R13, R13, 0x1 ;  /* 0x000000010d0d7836 */ /* 0x000fe20000000000 */
[----:B------:R-:W-:Y:S02]  /*29f0*/  R2UR UR12, R22 ;  /* 0x00000000160c72ca */ /* 0x000fe400000e0000 */
[----:B------:R-:W-:Y:S01]  /*2a00*/  R2UR UR13, R23 ;  /* 0x00000000170d72ca */ /* 0x000fe200000e0000 */
[----:B------:R-:W-:Y:S01]  /*2a10*/  UMOV UR6, UR10 ;  /* 0x0000000a00067c82 */ /* 0x000fe20008000000 */
[----:B------:R-:W-:Y:S01]  /*2a20*/  R2UR UR7, R14 ;  /* 0x000000000e0772ca */ /* 0x000fe200000e0000 */
[----:B------:R-:W-:Y:S01]  /*2a30*/  UIADD3 UR8, UPT, UPT, UR8, 0x4000, URZ ;  /* 0x0000400008087890 */ /* 0x000fe2000fffe0ff */
[----:B------:R-:W-:Y:S01]  /*2a40*/  ISETP.NE.AND P0, PT, R5, 0x5, PT ;  /* 0x000000050500780c */ /* 0x000fe20003f05270 */
[----:B------:R-:W-:Y:S03]  /*2a50*/  UMOV UR5, UR9 ;  /* 0x0000000900057c82 */ /* 0x000fe60008000000 */
[----:B------:R-:W-:Y:S01]  /*2a60*/  SEL R7, R4, RZ, P0 ;  /* 0x000000ff04077207 */ /* 0x000fe20000000000 */
[----:B------:R-:W-:Y:S01]  /*2a70*/  UIADD3 UR4, UPT, UPT, UR4, 0x1c000, URZ ;  /* 0x0001c00004047890 */ /* 0x000fe2000fffe0ff */
[----:B------:R-:W-:Y:S02]  /*2a80*/  ISETP.NE.AND P0, PT, R12, 0x1d00, PT ;  /* 0x00001d000c00780c */ /* 0x000fe40003f05270 */
[----:B------:R2:W-:Y:S01]  /*2a90*/  UTMALDG.2D [UR8], [UR16], desc[UR14] ;  /* 0x00000e08100075b4 */ /* 0x0005e20008009000 */
[----:B------:R-:W-:Y:S04]  /*2aa0*/  ISETP.NE.AND P1, PT, R7, RZ, PT ;  /* 0x000000ff0700720c */ /* 0x000fe80003f25270 */
[----:B------:R-:W-:Y:S01]  /*2ab0*/  SEL R4, RZ, 0x1, P1 ;  /* 0x00000001ff047807 */ /* 0x000fe20000800000 */
[----:B------:R2:W-:Y:S01]  /*2ac0*/  UTMALDG.2D [UR4], [UR12], desc[UR14] ;  /* 0x00000e040c0075b4 */ /* 0x0005e20008009000 */
[----:B------:R3:W-:Y:S02]  /*2ad0*/  SYNCS.ARRIVE.TRANS64 RZ, [R28+URZ], R15 ;  /* 0x0000000f1cff79a7 */ /* 0x0007e400080000ff */
[----:B---3--:R-:W-:Y:S02]  /*2ae0*/  LOP3.LUT R15, R17, R4, RZ, 0x3c, !PT ;  /* 0x00000004110f7212 */ /* 0x008fe400078e3cff */
[----:B--2---:R-:W-:Y:S05]  /*2af0*/  @P0 BRA `(.L_x_41) ;  /* 0xfffffff400740947 */ /* 0x004fea000383ffff */
[----:B------:R-:W-:-:S13]  /*2b00*/  ISETP.NE.AND P0, PT, R9, R6, PT ;  /* 0x000000060900720c */ /* 0x000fda0003f05270 */
[----:B------:R-:W-:Y:S05]  /*2b10*/  @!P0 EXIT ;  /* 0x000000000000894d */ /* 0x000fea0003800000 */
[----:B------:R-:W-:-:S05]  /*2b20*/  IADD3 R9, PT, PT, R9, 0x1, RZ ;  /* 0x0000000109097810 */ /* 0x000fca0007ffe0ff */
[----:B------:R-:W-:Y:S01]  /*2b30*/  IMAD R0, R9, 0x92, R8 ;  /* 0x0000009209007824 */ /* 0x000fe200078e0208 */
[----:B------:R-:W-:Y:S06]  /*2b40*/  BRA `(.L_x_42) ;  /* 0xfffffff000f87947 */ /* 0x000fec000383ffff */
.L_x_23:
[----:B------:R-:W-:-:S04]  /*2b50*/  LOP3.LUT R0, R4, 0xfffffffc, RZ, 0xc0, !PT ;  /* 0xfffffffc04007812 */ /* 0x000fc800078ec0ff */
[----:B------:R-:W-:-:S13]  /*2b60*/  ISETP.NE.AND P0, PT, R0, 0x4, PT ;  /* 0x000000040000780c */ /* 0x000fda0003f05270 */
[----:B-1----:R-:W-:Y:S05]  /*2b70*/  @P0 EXIT ;  /* 0x000000000000094d */ /* 0x002fea0003800000 */
[----:B------:R-:W1:Y:S01]  /*2b80*/  S2R R0, SR_CgaCtaId ;  /* 0x0000000000007919 */ /* 0x000e620000008800 */
[----:B------:R-:W-:-:S04]  /*2b90*/  MOV R3, 0x400 ;  /* 0x0000040000037802 */ /* 0x000fc80000000f00 */
[----:B-1----:R-:W-:-:S05]  /*2ba0*/  LEA R0, R0, R3, 0x18 ;  /* 0x0000000300007211 */ /* 0x002fca00078ec0ff */
[----:B------:R-:W1:Y:S02]  /*2bb0*/  LDS R2, [R0+0x334b0] ;  /* 0x0334b00000027984 */ /* 0x000e640000000800 */
[----:B-1----:R-:W-:-:S13]  /*2bc0*/  ISETP.NE.AND P0, PT, R2, RZ, PT ;  /* 0x000000ff0200720c */ /* 0x002fda0003f05270 */
[----:B------:R-:W-:Y:S05]  /*2bd0*/  @!P0 BRA `(.L_x_43) ;  /* 0x0000000000048947 */ /* 0x000fea0003800000 */
[----:B------:R-:W-:Y:S05]  /*2be0*/  BPT.TRAP 0x1 ;  /* 0x000000040000795c */ /* 0x000fea0000300000 */
.L_x_43:
[----:B------:R-:W1:Y:S01]  /*2bf0*/  S2UR UR4, SR_CTAID.X ;  /* 0x00000000000479c3 */ /* 0x000e620000002500 */
[----:B------:R-:W-:Y:S02]  /*2c00*/  IADD3 R3, PT, PT, R4, -0x4, RZ ;  /* 0xfffffffc04037810 */ /* 0x000fe40007ffe0ff */
[----:B-1----:R-:W-:-:S13]  /*2c10*/  ISETP.LE.U32.AND P0, PT, R5, UR4, PT ;  /* 0x0000000405007c0c */ /* 0x002fda000bf03070 */
[----:B------:R-:W-:Y:S05]  /*2c20*/  @P0 BRA `(.L_x_44) ;  /* 0x0000001800d40947 */ /* 0x000fea0003800000 */
[----:B------:R-:W-:Y:S02]  /*2c30*/  IMAD.U32 R31, RZ, RZ, UR4 ;  /* 0x00000004ff1f7e24 */ /* 0x000fe4000f8e00ff */
[----:B------:R-:W-:Y:S02]  /*2c40*/  IMAD.SHL.U32 R21, R21, 0x4, RZ ;  /* 0x0000000415157824 */ /* 0x000fe400078e00ff */
[----:B------:R-:W-:Y:S01]  /*2c50*/  IMAD.SHL.U32 R30, R3, 0x800, RZ ;  /* 0x00000800031e7824 */ /* 0x000fe200078e00ff */
[----:B------:R-:W-:Y:S01]  /*2c60*/  LOP3.LUT R22, RZ, R31, RZ, 0x33, !PT ;  /* 0x0000001fff167212 */ /* 0x000fe200078e33ff */
[C---:B------:R-:W-:Y:S01]  /*2c70*/  VIADD R27, R21.reuse, 0x1 ;  /* 0x00000001151b7836 */ /* 0x040fe20000000000 */
[----:B------:R-:W-:Y:S01]  /*2c80*/  SHF.R.U32.HI R29, RZ, 0x3, R21 ;  /* 0x00000003ff1d7819 */ /* 0x000fe20000011615 */
[----:B------:R-:W-:Y:S01]  /*2c90*/  IMAD.MOV.U32 R23, RZ, RZ, RZ ;  /* 0x000000ffff177224 */ /* 0x000fe200078e00ff */
[----:B------:R-:W-:Y:S01]  /*2ca0*/  IADD3 R25, PT, PT, R21, 0x3, RZ ;  /* 0x0000000315197810 */ /* 0x000fe20007ffe0ff */
[----:B------:R-:W-:Y:S01]  /*2cb0*/  IMAD.IADD R22, R5, 0x1, R22 ;  /* 0x0000000105167824 */ /* 0x000fe200078e0216 */
[----:B------:R-:W-:Y:S01]  /*2cc0*/  LOP3.LUT R2, R29, 0x3, RZ, 0xc0, !PT ;  /* 0x000000031d027812 */ /* 0x000fe200078ec0ff */
[----:B------:R-:W-:Y:S01]  /*2cd0*/  VIADD R5, R21, 0x2 ;  /* 0x0000000215057836 */ /* 0x000fe20000000000 */
[----:B------:R-:W-:-:S02]  /*2ce0*/  PRMT R24, R31, 0x7610, R24 ;  /* 0x000076101f187816 */ /* 0x000fc40000000018 */
[----:B------:R-:W-:Y:S02]  /*2cf0*/  SHF.R.U32.HI R22, RZ, 0x1, R22 ;  /* 0x00000001ff167819 */ /* 0x000fe40000011616 */
[C---:B------:R-:W-:Y:S02]  /*2d00*/  LOP3.LUT R28, R2.reuse, 0x4, R21, 0xf8, !PT ;  /* 0x00000004021c7812 */ /* 0x040fe400078ef815 */
[----:B------:R-:W-:Y:S01]  /*2d10*/  LOP3.LUT R27, R2, 0x5, R27, 0x78, !PT ;  /* 0x00000005021b7812 */ /* 0x000fe200078e781b */
[----:B------:R-:W-:Y:S01]  /*2d20*/  IMAD.HI.U32 R22, R22, -0x1f8fc7e3, RZ ;  /* 0xe070381d16167827 */ /* 0x000fe200078e00ff */
[C---:B------:R-:W-:Y:S02]  /*2d30*/  LOP3.LUT R26, R2.reuse, 0x6, R5, 0x78, !PT ;  /* 0x00000006021a7812 */ /* 0x040fe400078e7805 */
[----:B------:R-:W-:Y:S02]  /*2d40*/  LOP3.LUT R25, R2, 0x7, R25, 0x78, !PT ;  /* 0x0000000702197812 */ /* 0x000fe400078e7819 */
[----:B------:R-:W-:-:S02]  /*2d50*/  SHF.R.U32.HI R22, RZ, 0x6, R22 ;  /* 0x00000006ff167819 */ /* 0x000fc40000011616 */
[----:B------:R-:W-:-:S03]  /*2d60*/  MOV R21, 0xffffffff ;  /* 0xffffffff00157802 */ /* 0x000fc60000000f00 */
[----:B------:R-:W-:-:S07]  /*2d70*/  IMAD.MOV R22, RZ, RZ, -R22 ;  /* 0x000000ffff167224 */ /* 0x000fce00078e0a16 */
.L_x_67:
[----:B------:R-:W-:Y:S01]  /*2d80*/  VIADD R21, R21, 0x1 ;  /* 0x0000000115157836 */ /* 0x000fe20000000000 */
[----:B------:R-:W-:Y:S05]  /*2d90*/  YIELD ;  /* 0x0000000000007946 */ /* 0x000fea0003800000 */
[----:B--2---:R-:W-:Y:S01]  /*2da0*/  IMAD.SHL.U32 R5, R21, 0x8, RZ ;  /* 0x0000000815057824 */ /* 0x004fe200078e00ff */
[----:B------:R-:W-:Y:S01]  /*2db0*/  SHF.R.U32.HI R7, RZ, 0x1, R21 ;  /* 0x00000001ff077819 */ /* 0x000fe20000011615 */
[----:B------:R-:W-:Y:S01]  /*2dc0*/  VIADD R22, R22, 0x1 ;  /* 0x0000000116167836 */ /* 0x000fe20000000000 */
[----:B------:R-:W-:Y:S02]  /*2dd0*/  SHF.R.U32.HI R39, RZ, 0x4, R31 ;  /* 0x00000004ff277819 */ /* 0x000fe4000001161f */
[----:B------:R-:W-:-:S02]  /*2de0*/  LOP3.LUT R5, R5, 0x8, RZ, 0xc0, !PT ;  /* 0x0000000805057812 */ /* 0x000fc400078ec0ff */
[----:B------:R-:W-:Y:S01]  /*2df0*/  LOP3.LUT R7, R7, 0x1, RZ, 0xc0, !PT ;  /* 0x0000000107077812 */ /* 0x000fe200078ec0ff */
[----:B------:R-:W-:Y:S01]  /*2e00*/  IMAD.HI.U32 R39, R39, 0xd79435f, RZ ;  /* 0x0d79435f27277827 */ /* 0x000fe200078e00ff */
[----:B------:R-:W-:Y:S02]  /*2e10*/  ISETP.NE.AND P1, PT, R3, RZ, PT ;  /* 0x000000ff0300720c */ /* 0x000fe40003f25270 */
[----:B------:R-:W-:Y:S01]  /*2e20*/  SHF.L.U32 R7, R7, 0x1f, RZ ;  /* 0x0000001f07077819 */ /* 0x000fe200000006ff */
[----:B------:R-:W-:Y:S01]  /*2e30*/  IMAD.IADD R2, R0, 0x1, R5 ;  /* 0x0000000100027824 */ /* 0x000fe200078e0205 */
[C---:B------:R-:W-:Y:S01]  /*2e40*/  PRMT R4, R39.reuse, 0x9910, RZ ;  /* 0x0000991027047816 */ /* 0x040fe200000000ff */
[----:B------:R-:W-:Y:S01]  /*2e50*/  IMAD R35, R39, -0x10, R20 ;  /* 0xfffffff027237824 */ /* 0x000fe200078e0214 */
[----:B------:R-:W-:Y:S01]  /*2e60*/  ISETP.NE.AND P0, PT, R22, 0x1, PT ;  /* 0x000000011600780c */ /* 0x000fe20003f05270 */
[----:B------:R-:W1:Y:S02]  /*2e70*/  SYNCS.PHASECHK.TRANS64.TRYWAIT P2, [R2+URZ+0x33490], R7 ;  /* 0x03349007020075a7 */ /* 0x000e6400080411ff */
[----:B------:R-:W-:-:S05]  /*2e80*/  IMAD R4, R4, 0x130, RZ ;  /* 0x0000013004047824 */ /* 0x000fca00078e02ff */
[----:B------:R-:W-:-:S04]  /*2e90*/  IADD3 R5, PT, PT, RZ, -R4, RZ ;  /* 0x80000004ff057210 */ /* 0x000fc80007ffe0ff */
[----:B------:R-:W-:Y:S01]  /*2ea0*/  PRMT R5, R5, 0x7710, RZ ;  /* 0x0000771005057816 */ /* 0x000fe200000000ff */
[----:B-1----:R-:W-:Y:S06]  /*2eb0*/  @!P2 BRA `(.L_x_45) ;  /* 0x0000001c00c4a947 */ /* 0x002fec0003800000 */
.L_x_90:
[----:B------:R-:W-:Y:S01]  /*2ec0*/  NOP ;  /* 0x0000000000007918 */ /* 0x000fe20000000000 */
[----:B------:R-:W-:Y:S01]  /*2ed0*/  LOP3.LUT R6, R21, 0x1, RZ, 0xc0, !PT ;  /* 0x0000000115067812 */ /* 0x000fe200078ec0ff */
[----:B------:R-:W-:Y:S01]  /*2ee0*/  IMAD.IADD R38, R5, 0x1, R24 ;  /* 0x0000000105267824 */ /* 0x000fe200078e0218 */
[----:B------:R-:W-:Y:S01]  /*2ef0*/  VIMNMX.U32 R35, PT, PT, R35, 0x10, PT ;  /* 0x0000001023237848 */ /* 0x000fe20003fe0000 */
[----:B------:R-:W-:Y:S06]  /*2f00*/  @P1 BRA `(.L_x_46) ;  /* 0x0000000000041947 */ /* 0x000fec0003800000 */
[----:B------:R-:W-:-:S04]  /*2f10*/  DEPBAR.LE SB0, 0x1 ;  /* 0x000080400000791a */ /* 0x000fc80000000000 */
.L_x_46:
[----:B------:R-:W-:Y:S02]  /*2f20*/  LOP3.LUT R12, R38, 0xffff, RZ, 0xc0, !PT ;  /* 0x0000ffff260c7812 */ /* 0x000fe400078ec0ff */
[----:B------:R-:W-:Y:S02]  /*2f30*/  MOV R4, 0x2f50 ;  /* 0x00002f5000047802 */ /* 0x000fe40000000f00 */
[----:B-1----:R-:W-:Y:S05]  /*2f40*/  CALL.REL.NOINC `($__internal_3_$__cuda_sm20_div_u16) ;  /* 0x0000001c00dc7944 */ /* 0x002fea0003c00000 */
[----:B------:R-:W-:Y:S05]  /*2f50*/  WARPSYNC.ALL ;  /* 0x0000000000007948 */ /* 0x000fea0003800000 */
[----:B------:R-:W-:Y:S01]  /*2f60*/  NOP ;  /* 0x0000000000007918 */ /* 0x000fe20000000000 */
[----:B------:R-:W-:Y:S02]  /*2f70*/  ISETP.NE.AND P1, PT, R3, RZ, PT ;  /* 0x000000ff0300720c */ /* 0x000fe40003f25270 */
[----:B------:R-:W-:Y:S01]  /*2f80*/  R2UR UR7, R6 ;  /* 0x00000000060772ca */ /* 0x000fe200000e0000 */
[----:B------:R-:W-:Y:S01]  /*2f90*/  BAR.SYNC.DEFER_BLOCKING 0x8, 0x80 ;  /* 0x0202000000007b1d */ /* 0x000fe20000010000 */
[----:B------:R-:W-:Y:S01]  /*2fa0*/  IMAD R32, R23, 0x2000, R30 ;  /* 0x0000200017207824 */ /* 0x000fe200078e021e */
[----:B------:R-:W-:-:S03]  /*2fb0*/  PRMT R40, R36, 0x9910, RZ ;  /* 0x0000991024287816 */ /* 0x000fc600000000ff */
[----:B------:R-:W-:-:S04]  /*2fc0*/  IMAD R37, R29, 0x80, R32 ;  /* 0x000000801d257824 */ /* 0x000fc800078e0220 */
[----:B------:R-:W-:-:S03]  /*2fd0*/  IMAD R33, R28, 0x10, R37 ;  /* 0x000000101c217824 */ /* 0x000fc600078e0225 */
[----:B------:R-:W-:-:S09]  /*2fe0*/  UIMAD UR7, UR7, 0xe0, URZ ;  /* 0x000000e0070778a4 */ /* 0x000fd2000f8e02ff */
[----:B------:R-:W1:Y:S01]  /*2ff0*/  LDTM.x8 R12, tmem[UR7] ;  /* 0x00000007000c79ee */ /* 0x000e6200081c0000 */
[----:B------:R-:W-:Y:S01]  /*3000*/  NOP ;  /* 0x0000000000007918 */ /* 0x000fe20000000000 */
[----:B-1----:R-:W1:Y:S01]  /*3010*/  LDTM.x8 R4, tmem[UR7+0x8] ;  /* 0x00000807000479ee */ /* 0x002e6200081c0000 */
[----:B------:R-:W-:Y:S02]  /*3020*/  F2FP.BF16.F32.PACK_AB R12, R13, R12 ;  /* 0x0000000c0d0c723e */ /* 0x000fe400000010ff */
[----:B------:R-:W-:Y:S02]  /*3030*/  F2FP.BF16.F32.PACK_AB R13, R15, R14 ;  /* 0x0000000e0f0d723e */ /* 0x000fe400000010ff */
[----:B------:R-:W-:Y:S01]  /*3040*/  F2FP.BF16.F32.PACK_AB R14, R17, R16 ;  /* 0x00000010110e723e */ /* 0x000fe200000010ff */
[C---:B------:R-:W-:Y:S01]  /*3050*/  IMAD.IADD R16, R0.reuse, 0x1, R33 ;  /* 0x0000000100107824 */ /* 0x040fe200078e0221 */
[----:B------:R-:W-:Y:S02]  /*3060*/  F2FP.BF16.F32.PACK_AB R15, R19, R18 ;  /* 0x00000012130f723e */ /* 0x000fe400000010ff */
[----:B-1----:R-:W-:Y:S01]  /*3070*/  F2FP.BF16.F32.PACK_AB R33, R7, R6 ;  /* 0x000000060721723e */ /* 0x002fe200000010ff */
[----:B------:R-:W-:Y:S01]  /*3080*/  IMAD R7, R27, 0x10, R37 ;  /* 0x000000101b077824 */ /* 0x000fe200078e0225 */
[----:B------:R-:W-:Y:S01]  /*3090*/  F2FP.BF16.F32.PACK_AB R32, R5, R4 ;  /* 0x000000040520723e */ /* 0x000fe200000010ff */
[----:B------:R1:W-:Y:S01]  /*30a0*/  STS.128 [R16], R12 ;  /* 0x0000000c10007388 */ /* 0x0003e20000000c00 */
[----:B------:R-:W-:Y:S01]  /*30b0*/  PRMT R5, R35, 0x9910, RZ ;  /* 0x0000991023057816 */ /* 0x000fe200000000ff */
[----:B------:R-:W-:Y:S01]  /*30c0*/  NOP ;  /* 0x0000000000007918 */ /* 0x000fe20000000000 */
[----:B------:R-:W-:Y:S01]  /*30d0*/  F2FP.BF16.F32.PACK_AB R34, R9, R8 ;  /* 0x000000080922723e */ /* 0x000fe200000010ff */
[----:B------:R-:W-:Y:S01]  /*30e0*/  IMAD.IADD R42, R0, 0x1, R7 ;  /* 0x00000001002a7824 */ /* 0x000fe200078e0207 */
[----:B------:R-:W-:Y:S01]  /*30f0*/  F2FP.BF16.F32.PACK_AB R35, R11, R10 ;  /* 0x0000000a0b23723e */ /* 0x000fe200000010ff */
[----:B------:R-:W-:-:S04]  /*3100*/  IMAD R40, R40, R5, RZ ;  /* 0x0000000528287224 */ /* 0x000fc800078e02ff */
[----:B------:R2:W-:Y:S01]  /*3110*/  STS.128 [R42], R32 ;  /* 0x000000202a007388 */ /* 0x0005e20000000c00 */
[----:B------:R-:W-:-:S05]  /*3120*/  IMAD.MOV R40, RZ, RZ, -R40 ;  /* 0x000000ffff287224 */ /* 0x000fca00078e0a28 */
[----:B------:R-:W-:-:S05]  /*3130*/  PRMT R41, R40, 0x7710, RZ ;  /* 0x0000771028297816 */ /* 0x000fca00000000ff */
[----:B------:R-:W-:-:S05]  /*3140*/  IMAD.IADD R38, R38, 0x1, R41 ;  /* 0x0000000126267824 */ /* 0x000fca00078e0229 */
[----:B------:R-:W-:Y:S01]  /*3150*/  LOP3.LUT R38, R38, 0xffff, RZ, 0xc0, !PT ;  /* 0x0000ffff26267812 */ /* 0x000fe200078ec0ff */
[----:B-1----:R-:W1:Y:S01]  /*3160*/  LDTM.x8 R12, tmem[UR7+0x10] ;  /* 0x00001007000c79ee */ /* 0x002e6200081c0000 */
[----:B------:R-:W-:Y:S01]  /*3170*/  NOP ;  /* 0x0000000000007918 */ /* 0x000fe20000000000 */
[----:B-1----:R-:W1:Y:S02]  /*3180*/  LDTM.x8 R4, tmem[UR7+0x18] ;  /* 0x00001807000479ee */ /* 0x002e6400081c0000 */
[----:B------:R-:W-:Y:S01]  /*3190*/  IMAD R39, R39, 0x10, R38 ;  /* 0x0000001027277824 */ /* 0x000fe200078e0226 */
[----:B--2---:R-:W-:-:S03]  /*31a0*/  LOP3.LUT R32, R36, 0xffff, RZ, 0xc0, !PT ;  /* 0x0000ffff24207812 */ /* 0x004fc600078ec0ff */
[----:B------:R-:W-:Y:S02]  /*31b0*/  IMAD.SHL.U32 R33, R39, 0x80, RZ ;  /* 0x0000008027217824 */ /* 0x000fe400078e00ff */
[----:B------:R-:W-:Y:S01]  /*31c0*/  IMAD R32, R32, 0xe0, RZ ;  /* 0x000000e020207824 */ /* 0x000fe200078e02ff */
[----:B------:R-:W-:Y:S02]  /*31d0*/  F2FP.BF16.F32.PACK_AB R12, R13, R12 ;  /* 0x0000000c0d0c723e */ /* 0x000fe400000010ff */
[----:B------:R-:W-:Y:S02]  /*31e0*/  F2FP.BF16.F32.PACK_AB R13, R15, R14 ;  /* 0x0000000e0f0d723e */ /* 0x000fe400000010ff */
[----:B------:R-:W-:Y:S01]  /*31f0*/  F2FP.BF16.F32.PACK_AB R14, R17, R16 ;  /* 0x00000010110e723e */ /* 0x000fe200000010ff */
[--C-:B------:R-:W-:Y:S01]  /*3200*/  IMAD R17, R26, 0x10, R37.reuse ;  /* 0x000000101a117824 */ /* 0x100fe200078e0225 */
[----:B------:R-:W-:Y:S01]  /*3210*/  F2FP.BF16.F32.PACK_AB R15, R19, R18 ;  /* 0x00000012130f723e */ /* 0x000fe200000010ff */
[----:B------:R-:W-:Y:S01]  /*3220*/  IMAD R37, R25, 0x10, R37 ;  /* 0x0000001019257824 */ /* 0x000fe200078e0225 */
[----:B-1----:R-:W-:Y:S01]  /*3230*/  F2FP.BF16.F32.PACK_AB R4, R5, R4 ;  /* 0x000000040504723e */ /* 0x002fe200000010ff */
[C---:B------:R-:W-:Y:S01]  /*3240*/  IMAD.IADD R17, R0.reuse, 0x1, R17 ;  /* 0x0000000100117824 */ /* 0x040fe200078e0211 */
[----:B------:R-:W-:Y:S01]  /*3250*/  F2FP.BF16.F32.PACK_AB R5, R7, R6 ;  /* 0x000000060705723e */ /* 0x000fe200000010ff */
[----:B------:R-:W-:Y:S01]  /*3260*/  IMAD.IADD R37, R0, 0x1, R37 ;  /* 0x0000000100257824 */ /* 0x000fe200078e0225 */
[----:B------:R-:W-:-:S02]  /*3270*/  F2FP.BF16.F32.PACK_AB R6, R9, R8 ;  /* 0x000000080906723e */ /* 0x000fc400000010ff */
[----:B------:R-:W-:Y:S01]  /*3280*/  F2FP.BF16.F32.PACK_AB R7, R11, R10 ;  /* 0x0000000a0b07723e */ /* 0x000fe200000010ff */
[----:B------:R1:W-:Y:S01]  /*3290*/  STS.128 [R17], R12 ;  /* 0x0000000c11007388 */ /* 0x0003e20000000c00 */
[----:B------:R-:W-:-:S03]  /*32a0*/  NOP ;  /* 0x0000000000007918 */ /* 0x000fc60000000000 */
[----:B------:R1:W-:Y:S01]  /*32b0*/  STS.128 [R37], R4 ;  /* 0x0000000425007388 */ /* 0x0003e20000000c00 */
[----:B------:R2:W-:Y:S06]  /*32c0*/  MEMBAR.ALL.CTA ;  /* 0x0000000000007992 */ /* 0x0005ec0000008000 */
[----:B--2---:R-:W2:Y:S02]  /*32d0*/  FENCE.VIEW.ASYNC.S ;  /* 0x00000000000073c6 */ /* 0x004ea40000000000 */
[----:B--2---:R-:W-:Y:S06]  /*32e0*/  BAR.SYNC.DEFER_BLOCKING 0x8, 0x80 ;  /* 0x0202000000007b1d */ /* 0x004fec0000010000 */
[----:B------:R-:W-:Y:S05]  /*32f0*/  @P1 BRA `(.L_x_47) ;  /* 0x0000000000381947 */ /* 0x000fea0003800000 */
[----:B------:R-:W-:Y:S01]  /*3300*/  ELECT P2, URZ, PT ;  /* 0x0000000000ff782f */ /* 0x000fe20003840000 */
[----:B------:R-:W-:-:S12]  /*3310*/  BSSY.RECONVERGENT B0, `(.L_x_47) ;  /* 0x000000c000007945 */ /* 0x000fd80003800200 */
[----:B------:R-:W-:Y:S05]  /*3320*/  @!P2 BRA `(.L_x_48) ;  /* 0x000000000028a947 */ /* 0x000fea0003800000 */
[----:B------:R-:W2:Y:S01]  /*3330*/  LDCU.64 UR8, c[0x0][0x348] ;  /* 0x00006900ff0877ac */ /* 0x000ea20008000a00 */
[----:B------:R-:W-:Y:S02]  /*3340*/  R2UR UR10, R23 ;  /* 0x00000000170a72ca */ /* 0x000fe400000e0000 */
[----:B------:R-:W-:Y:S02]  /*3350*/  R2UR UR4, R0 ;  /* 0x00000000000472ca */ /* 0x000fe400000e0000 */
[----:B------:R-:W-:Y:S02]  /*3360*/  R2UR UR5, R32 ;  /* 0x00000000200572ca */ /* 0x000fe400000e0000 */
[----:B------:R-:W-:-:S09]  /*3370*/  R2UR UR6, R33 ;  /* 0x00000000210672ca */ /* 0x000fd200000e0000 */
[----:B------:R-:W-:Y:S02]  /*3380*/  ULEA UR4, UR10, UR4, 0xd ;  /* 0x000000040a047291 */ /* 0x000fe4000f8e68ff */
[----:B--2---:R-:W-:-:S04]  /*3390*/  UIADD3 UR8, UP0, UPT, UR8, 0x240, URZ ;  /* 0x0000024008087890 */ /* 0x004fc8000ff1e0ff */
[----:B------:R-:W-:-:S09]  /*33a0*/  UIADD3.X UR9, UPT, UPT, URZ, UR9, URZ, UP0, !UPT ;  /* 0x00000009ff097290 */ /* 0x000fd200087fe4ff */
[----:B------:R2:W-:Y:S02]  /*33b0*/  UTMASTG.2D [UR4], [UR8] ;  /* 0x00000004080073b5 */ /* 0x0005e40008008000 */
[----:B--2---:R0:W-:Y:S02]  /*33c0*/  UTMACMDFLUSH ;  /* 0x00000000000079b7 */ /* 0x0041e40000000000 */
.L_x_48:
[----:B------:R-:W-:Y:S05]  /*33d0*/  BSYNC.RECONVERGENT B0 ;  /* 0x0000000000007941 */ /* 0x000fea0003800200 */
.L_x_47:
[----:B------:R-:W-:Y:S05]  /*33e0*/  @P1 BRA `(.L_x_49) ;  /* 0x0000000000041947 */ /* 0x000fea0003800000 */
[----:B------:R-:W-:-:S04]  /*33f0*/  DEPBAR.LE SB0, 0x1 ;  /* 0x000080400000791a */ /* 0x000fc80000000000 */
.L_x_49:
[----:B------:R-:W-:Y:S01]  /*3400*/  BAR.SYNC.DEFER_BLOCKING 0x8, 0x80 ;  /* 0x0202000000007b1d */ /* 0x000fe20000010000 */
[----:B------:R-:W-:-:S04]  /*3410*/  LOP3.LUT R53, R23, 0x1, RZ, 0xc0, !PT ;  /* 0x0000000117357812 */ /* 0x000fc800078ec0ff */
[----:B------:R-:W-:Y:S01]  /*3420*/  LOP3.LUT R23, R53, 0x1, RZ, 0x3c, !PT ;  /* 0x0000000135177812 */ /* 0x000fe200078e3cff */
[----:B-1----:R-:W1:Y:S04]  /*3430*/  LDTM.x8 R12, tmem[UR7+0x20] ;  /* 0x00002007000c79ee */ /* 0x002e6800081c0000 */
[C---:B------:R-:W-:Y:S02]  /*3440*/  IMAD R34, R23.reuse, 0x2000, R30 ;  /* 0x0000200017227824 */ /* 0x040fe400078e021e */
[----:B------:R-:W-:Y:S02]  /*3450*/  IMAD R50, R23, 0x2000, R0 ;  /* 0x0000200017327824 */ /* 0x000fe400078e0200 */
[----:B------:R-:W-:-:S04]  /*3460*/  IMAD R34, R29, 0x80, R34 ;  /* 0x000000801d227824 */ /* 0x000fc800078e0222 */
[--C-:B------:R-:W-:Y:S02]  /*3470*/  IMAD R37, R28, 0x10, R34.reuse ;  /* 0x000000101c257824 */ /* 0x100fe400078e0222 */
[--C-:B------:R-:W-:Y:S02]  /*3480*/  IMAD R35, R27, 0x10, R34.reuse ;  /* 0x000000101b237824 */ /* 0x100fe400078e0222 */
[C---:B------:R-:W-:Y:S01]  /*3490*/  IMAD.IADD R37, R0.reuse, 0x1, R37 ;  /* 0x0000000100257824 */ /* 0x040fe200078e0225 */
[----:B------:R-:W-:Y:S01]  /*34a0*/  NOP ;  /* 0x0000000000007918 */ /* 0x000fe20000000000 */
[----:B-1----:R-:W1:Y:S01]  /*34b0*/  LDTM.x8 R4, tmem[UR7+0x28] ;  /* 0x00002807000479ee */ /* 0x002e6200081c0000 */
[----:B------:R-:W-:Y:S02]  /*34c0*/  IMAD.IADD R35, R0, 0x1, R35 ;  /* 0x0000000100237824 */ /* 0x000fe400078e0223 */
[--C-:B------:R-:W-:Y:S02]  /*34d0*/  IMAD R39, R26, 0x10, R34.reuse ;  /* 0x000000101a277824 */ /* 0x100fe400078e0222 */
[----:B------:R-:W-:Y:S01]  /*34e0*/  IMAD R51, R25, 0x10, R34 ;  /* 0x0000001019337824 */ /* 0x000fe200078e0222 */
[----:B------:R-:W-:Y:S01]  /*34f0*/  F2FP.BF16.F32.PACK_AB R44, R13, R12 ;  /* 0x0000000c0d2c723e */ /* 0x000fe200000010ff */
[C---:B------:R-:W-:Y:S01]  /*3500*/  IMAD.IADD R39, R0.reuse, 0x1, R39 ;  /* 0x0000000100277824 */ /* 0x040fe200078e0227 */
[----:B------:R-:W-:Y:S01]  /*3510*/  F2FP.BF16.F32.PACK_AB R45, R15, R14 ;  /* 0x0000000e0f2d723e */ /* 0x000fe200000010ff */
[----:B------:R-:W-:Y:S01]  /*3520*/  IMAD.IADD R51, R0, 0x1, R51 ;  /* 0x0000000100337824 */ /* 0x000fe200078e0233 */
[----:B------:R-:W-:-:S02]  /*3530*/  F2FP.BF16.F32.PACK_AB R46, R17, R16 ;  /* 0x00000010112e723e */ /* 0x000fc400000010ff */
[----:B------:R-:W-:-:S05]  /*3540*/  F2FP.BF16.F32.PACK_AB R47, R19, R18 ;  /* 0x00000012132f723e */ /* 0x000fca00000010ff */
[----:B------:R2:W-:Y:S01]  /*3550*/  STS.128 [R37], R44 ;  /* 0x0000002c25007388 */ /* 0x0005e20000000c00 */
[----:B------:R-:W-:Y:S01]  /*3560*/  NOP ;  /* 0x0000000000007918 */ /* 0x000fe20000000000 */
[----:B-1----:R-:W1:Y:S01]  /*3570*/  LDTM.x8 R12, tmem[UR7+0x30] ;  /* 0x00003007000c79ee */ /* 0x002e6200081c0000 */
[----:B------:R-:W-:Y:S02]  /*3580*/  F2FP.BF16.F32.PACK_AB R40, R5, R4 ;  /* 0x000000040528723e */ /* 0x000fe400000010ff */
[----:B------:R-:W-:Y:S02]  /*3590*/  F2FP.BF16.F32.PACK_AB R41, R7, R6 ;  /* 0x000000060729723e */ /* 0x000fe400000010ff */
[----:B------:R-:W-:Y:S02]  /*35a0*/  F2FP.BF16.F32.PACK_AB R42, R9, R8 ;  /* 0x00000008092a723e */ /* 0x000fe400000010ff */
        /* <DEDUP_REMOVED lines=10> */
[----:B-1----:R-:W-:Y:S02]  /*3650*/  F2FP.BF16.F32.PACK_AB R4, R5, R4 ;  /* 0x000000040504723e */ /* 0x002fe400000010ff */
[----:B------:R-:W-:Y:S02]  /*3660*/  F2FP.BF16.F32.PACK_AB R5, R7, R6 ;  /* 0x000000060705723e */ /* 0x000fe400000010ff */
[----:B------:R-:W-:Y:S02]  /*3670*/  F2FP.BF16.F32.PACK_AB R6, R9, R8 ;  /* 0x000000080906723e */ /* 0x000fe400000010ff */
[----:B------:R-:W-:-:S05]  /*3680*/  F2FP.BF16.F32.PACK_AB R7, R11, R10 ;  /* 0x0000000a0b07723e */ /* 0x000fca00000010ff */
[----:B------:R2:W-:Y:S01]  /*3690*/  STS.128 [R51], R4 ;  /* 0x0000000433007388 */ /* 0x0005e20000000c00 */
[----:B------:R1:W-:Y:S06]  /*36a0*/  MEMBAR.ALL.CTA ;  /* 0x0000000000007992 */ /* 0x0003ec0000008000 */
[----:B-1----:R-:W1:Y:S02]  /*36b0*/  FENCE.VIEW.ASYNC.S ;  /* 0x00000000000073c6 */ /* 0x002e640000000000 */
[----:B-1----:R-:W-:Y:S06]  /*36c0*/  BAR.SYNC.DEFER_BLOCKING 0x8, 0x80 ;  /* 0x0202000000007b1d */ /* 0x002fec0000010000 */
[----:B------:R-:W-:Y:S05]  /*36d0*/  @P1 BRA `(.L_x_50) ;  /* 0x0000000000381947 */ /* 0x000fea0003800000 */
[----:B------:R-:W-:Y:S01]  /*36e0*/  ELECT P2, URZ, PT ;  /* 0x0000000000ff782f */ /* 0x000fe20003840000 */
[----:B------:R-:W-:-:S12]  /*36f0*/  BSSY.RECONVERGENT B0, `(.L_x_51) ;  /* 0x000000b000007945 */ /* 0x000fd80003800200 */
[----:B------:R-:W-:Y:S05]  /*3700*/  @!P2 BRA `(.L_x_52) ;  /* 0x000000000024a947 */ /* 0x000fea0003800000 */
[----:B------:R-:W1:Y:S01]  /*3710*/  LDCU.64 UR8, c[0x0][0x348] ;  /* 0x00006900ff0877ac */ /* 0x000e620008000a00 */
[----:B------:R-:W-:Y:S02]  /*3720*/  R2UR UR5, R32 ;  /* 0x00000000200572ca */ /* 0x000fe400000e0000 */
[----:B------:R-:W-:Y:S02]  /*3730*/  R2UR UR4, R50 ;  /* 0x00000000320472ca */ /* 0x000fe400000e0000 */
[----:B------:R-:W-:-:S09]  /*3740*/  R2UR UR6, R33 ;  /* 0x00000000210672ca */ /* 0x000fd200000e0000 */
[----:B------:R-:W-:Y:S02]  /*3750*/  UIADD3 UR5, UPT, UPT, UR5, 0x20, URZ ;  /* 0x0000002005057890 */ /* 0x000fe4000fffe0ff */
[----:B-1----:R-:W-:-:S04]  /*3760*/  UIADD3 UR8, UP0, UPT, UR8, 0x240, URZ ;  /* 0x0000024008087890 */ /* 0x002fc8000ff1e0ff */
[----:B------:R-:W-:-:S09]  /*3770*/  UIADD3.X UR9, UPT, UPT, URZ, UR9, URZ, UP0, !UPT ;  /* 0x00000009ff097290 */ /* 0x000fd200087fe4ff */
[----:B------:R1:W-:Y:S02]  /*3780*/  UTMASTG.2D [UR4], [UR8] ;  /* 0x00000004080073b5 */ /* 0x0003e40008008000 */
[----:B-1----:R0:W-:Y:S02]  /*3790*/  UTMACMDFLUSH ;  /* 0x00000000000079b7 */ /* 0x0021e40000000000 */
.L_x_52:
[----:B------:R-:W-:Y:S05]  /*37a0*/  BSYNC.RECONVERGENT B0 ;  /* 0x0000000000007941 */ /* 0x000fea0003800200 */
.L_x_51:
[----:B------:R-:W-:-:S04]  /*37b0*/  DEPBAR.LE SB0, 0x1 ;  /* 0x000080400000791a */ /* 0x000fc80000000000 */
.L_x_50:
[----:B------:R-:W-:Y:S01]  /*37c0*/  BAR.SYNC.DEFER_BLOCKING 0x8, 0x80 ;  /* 0x0202000000007b1d */ /* 0x000fe20000010000 */
[C---:B------:R-:W-:Y:S02]  /*37d0*/  IMAD R38, R53.reuse, 0x2000, R30 ;  /* 0x0000200035267824 */ /* 0x040fe400078e021e */
[----:B------:R-:W-:Y:S02]  /*37e0*/  IMAD R48, R53, 0x2000, R0 ;  /* 0x0000200035307824 */ /* 0x000fe400078e0200 */
[----:B------:R-:W-:Y:S01]  /*37f0*/  IMAD R38, R29, 0x80, R38 ;  /* 0x000000801d267824 */ /* 0x000fe200078e0226 */
[----:B--2---:R-:W1:Y:S03]  /*3800*/  LDTM.x8 R12, tmem[UR7+0x40] ;  /* 0x00004007000c79ee */ /* 0x004e6600081c0000 */
[----:B------:R-:W-:-:S04]  /*3810*/  IMAD R49, R25, 0x10, R38 ;  /* 0x0000001019317824 */ /* 0x000fc800078e0226 */
[----:B------:R-:W-:Y:S01]  /*3820*/  IMAD.IADD R49, R0, 0x1, R49 ;  /* 0x0000000100317824 */ /* 0x000fe200078e0231 */
[----:B------:R-:W-:Y:S01]  /*3830*/  NOP ;  /* 0x0000000000007918 */ /* 0x000fe20000000000 */
[----:B-1----:R-:W1:Y:S01]  /*3840*/  LDTM.x8 R4, tmem[UR7+0x48] ;  /* 0x00004807000479ee */ /* 0x002e6200081c0000 */
[----:B------:R-:W-:Y:S01]  /*3850*/  F2FP.BF16.F32.PACK_AB R44, R13, R12 ;  /* 0x0000000c0d2c723e */ /* 0x000fe200000010ff */
[----:B------:R-:W-:Y:S01]  /*3860*/  IMAD R13, R28, 0x10, R38 ;  /* 0x000000101c0d7824 */ /* 0x000fe200078e0226 */
[----:B------:R-:W-:Y:S02]  /*3870*/  F2FP.BF16.F32.PACK_AB R45, R15, R14 ;  /* 0x0000000e0f2d723e */ /* 0x000fe400000010ff */
[----:B------:R-:W-:Y:S01]  /*3880*/  F2FP.BF16.F32.PACK_AB R46, R17, R16 ;  /* 0x00000010112e723e */ /* 0x000fe200000010ff */
[----:B------:R-:W-:Y:S01]  /*3890*/  IMAD.IADD R36, R0, 0x1, R13 ;  /* 0x0000000100247824 */ /* 0x000fe200078e020d */
[----:B------:R-:W-:-:S05]  /*38a0*/  F2FP.BF16.F32.PACK_AB R47, R19, R18 ;  /* 0x00000012132f723e */ /* 0x000fca00000010ff */
[----:B------:R2:W-:Y:S01]  /*38b0*/  STS.128 [R36], R44 ;  /* 0x0000002c24007388 */ /* 0x0005e20000000c00 */
        /* <DEDUP_REMOVED lines=11> */
[----:B------:R-:W-:Y:S02]  /*3970*/  F2FP.BF16.F32.PACK_AB R12, R13, R12 ;  /* 0x0000000c0d0c723e */ /* 0x000fe400000010ff */
[----:B------:R-:W-:Y:S02]  /*3980*/  F2FP.BF16.F32.PACK_AB R13, R15, R14 ;  /* 0x0000000e0f0d723e */ /* 0x000fe400000010ff */
[----:B------:R-:W-:Y:S01]  /*3990*/  F2FP.BF16.F32.PACK_AB R14, R17, R16 ;  /* 0x00000010110e723e */ /* 0x000fe200000010ff */
[----:B------:R-:W-:Y:S01]  /*39a0*/  IMAD R17, R26, 0x10, R38 ;  /* 0x000000101a117824 */ /* 0x000fe200078e0226 */
[----:B------:R-:W-:-:S03]  /*39b0*/  F2FP.BF16.F32.PACK_AB R15, R19, R18 ;  /* 0x00000012130f723e */ /* 0x000fc600000010ff */
[----:B------:R-:W-:-:S05]  /*39c0*/  IMAD.IADD R38, R0, 0x1, R17 ;  /* 0x0000000100267824 */ /* 0x000fca00078e0211 */
        /* <DEDUP_REMOVED lines=23> */
.L_x_55:
[----:B------:R-:W-:Y:S05]  /*3b40*/  BSYNC.RECONVERGENT B0 ;  /* 0x0000000000007941 */ /* 0x000fea0003800200 */
.L_x_54:
[----:B------:R-:W-:-:S04]  /*3b50*/  DEPBAR.LE SB0, 0x1 ;  /* 0x000080400000791a */ /* 0x000fc80000000000 */
.L_x_53:
[----:B------:R-:W-:Y:S06]  /*3b60*/  BAR.SYNC.DEFER_BLOCKING 0x8, 0x80 ;  /* 0x0202000000007b1d */ /* 0x000fec0000010000 */
[----:B--2---:R-:W1:Y:S01]  /*3b70*/  LDTM.x8 R12, tmem[UR7+0x60] ;  /* 0x00006007000c79ee */ /* 0x004e6200081c0000 */
[----:B------:R-:W-:Y:S01]  /*3b80*/  NOP ;  /* 0x0000000000007918 */ /* 0x000fe20000000000 */
[----:B-1----:R-:W1:Y:S01]  /*3b90*/  LDTM.x8 R4, tmem[UR7+0x68] ;  /* 0x00006807000479ee */ /* 0x002e6200081c0000 */
[----:B------:R-:W-:Y:S02]  /*3ba0*/  F2FP.BF16.F32.PACK_AB R44, R13, R12 ;  /* 0x0000000c0d2c723e */ /* 0x000fe400000010ff */
[----:B------:R-:W-:-:S02]  /*3bb0*/  F2FP.BF16.F32.PACK_AB R45, R15, R14 ;  /* 0x0000000e0f2d723e */ /* 0x000fc400000010ff */
        /* <DEDUP_REMOVED lines=39> */
.L_x_58:
[----:B------:R-:W-:Y:S05]  /*3e30*/  BSYNC.RECONVERGENT B0 ;  /* 0x0000000000007941 */ /* 0x000fea0003800200 */
.L_x_57:
[----:B------:R-:W-:-:S04]  /*3e40*/  DEPBAR.LE SB0, 0x1 ;  /* 0x000080400000791a */ /* 0x000fc80000000000 */
.L_x_56:
        /* <DEDUP_REMOVED lines=45> */
.L_x_61:
[----:B------:R-:W-:Y:S05]  /*4120*/  BSYNC.RECONVERGENT B0 ;  /* 0x0000000000007941 */ /* 0x000fea0003800200 */
.L_x_60:
[----:B------:R-:W-:-:S04]  /*4130*/  DEPBAR.LE SB0, 0x1 ;  /* 0x000080400000791a */ /* 0x000fc80000000000 */
.L_x_59:
        /* <DEDUP_REMOVED lines=45> */
.L_x_64:
[----:B------:R-:W-:Y:S05]  /*4410*/  BSYNC.RECONVERGENT B0 ;  /* 0x0000000000007941 */ /* 0x000fea0003800200 */
.L_x_63:
[----:B------:R-:W-:-:S04]  /*4420*/  DEPBAR.LE SB0, 0x1 ;  /* 0x000080400000791a */ /* 0x000fc80000000000 */
.L_x_62:
[----:B------:R-:W-:Y:S01]  /*4430*/  BAR.SYNC.DEFER_BLOCKING 0x8, 0x80 ;  /* 0x0202000000007b1d */ /* 0x000fe20000010000 */
[----:B------:R-:W-:-:S05]  /*4440*/  VIADD R2, R2, 0x334a0 ;  /* 0x000334a002027836 */ /* 0x000fca0000000000 */
[----:B------:R-:W-:Y:S01]  /*4450*/  PRMT R2, RZ, 0x654, R2 ;  /* 0x00000654ff027816 */ /* 0x000fe20000000002 */
[----:B--2---:R-:W1:Y:S01]  /*4460*/  LDTM.x8 R12, tmem[UR7+0xc0] ;  /* 0x0000c007000c79ee */ /* 0x004e6200081c0000 */
        /* <DEDUP_REMOVED lines=27> */
[----:B------:R-:W-:Y:S01]  /*4620*/  NOP ;  /* 0x0000000000007918 */ /* 0x000fe20000000000 */
[----:B------:R2:W-:Y:S01]  /*4630*/  SYNCS.ARRIVE.TRANS64.RED.A1T0 RZ, [R2+URZ], RZ ;  /* 0x000000ff02ff79a7 */ /* 0x0005e200081004ff */
        /* <DEDUP_REMOVED lines=16> */
.L_x_66:
[----:B------:R-:W-:Y:S05]  /*4740*/  BSYNC.RECONVERGENT B0 ;  /* 0x0000000000007941 */ /* 0x000fea0003800200 */
.L_x_65:
[----:B------:R-:W-:Y:S02]  /*4750*/  IADD3 R24, PT, PT, R24, 0x92, RZ ;  /* 0x0000009218187810 */ /* 0x000fe40007ffe0ff */
[----:B------:R-:W-:Y:S01]  /*4760*/  IADD3 R31, PT, PT, R31, 0x92, RZ ;  /* 0x000000921f1f7810 */ /* 0x000fe20007ffe0ff */
[----:B------:R-:W-:Y:S06]  /*4770*/  @P0 BRA `(.L_x_67) ;  /* 0xffffffe400800947 */ /* 0x000fec000383ffff */
.L_x_44:
[----:B------:R-:W-:-:S13]  /*4780*/  ISETP.NE.AND P0, PT, R3, 0x3, PT ;  /* 0x000000030300780c */ /* 0x000fda0003f05270 */
[----:B------:R-:W-:Y:S05]  /*4790*/  @P0 EXIT ;  /* 0x000000000000094d */ /* 0x000fea0003800000 */
[----:B------:R-:W-:Y:S05]  /*47a0*/  WARPSYNC.ALL ;  /* 0x0000000000007948 */ /* 0x000fea0003800000 */
[----:B------:R-:W-:Y:S01]  /*47b0*/  NOP ;  /* 0x0000000000007918 */ /* 0x000fe20000000000 */
[----:B------:R-:W1:Y:S01]  /*47c0*/  S2UR UR5, SR_CgaCtaId ;  /* 0x00000000000579c3 */ /* 0x000e620000008800 */
[----:B------:R-:W-:Y:S02]  /*47d0*/  UMOV UR4, 0x50 ;  /* 0x0000005000047882 */ /* 0x000fe40000000000 */
[----:B-1----:R-:W-:-:S09]  /*47e0*/  ULEA UR5, UR5, UR4, 0x18 ;  /* 0x0000000405057291 */ /* 0x002fd2000f8ec0ff */
[----:B--2---:R-:W1:Y:S02]  /*47f0*/  LDS R2, [UR5] ;  /* 0x00000005ff027984 */ /* 0x004e640008000800 */
[----:B-1----:R-:W-:-:S04]  /*4800*/  LOP3.LUT R0, R2, 0xffff, RZ, 0xc0, !PT ;  /* 0x0000ffff02007812 */ /* 0x002fc800078ec0ff */
[----:B------:R-:W-:-:S13]  /*4810*/  ISETP.NE.AND P0, PT, R0, 0xffff, PT ;  /* 0x0000ffff0000780c */ /* 0x000fda0003f05270 */
[----:B------:R-:W-:Y:S05]  /*4820*/  @P0 BRA `(.L_x_68) ;  /* 0x0000000000480947 */ /* 0x000fea0003800000 */
[----:B------:R-:W-:-:S04]  /*4830*/  SHF.R.U32.HI R0, RZ, 0x10, R2 ;  /* 0x00000010ff007819 */ /* 0x000fc80000011602 */
[----:B------:R-:W-:-:S04]  /*4840*/  LOP3.LUT R0, R0, 0x1, RZ, 0xc0, !PT ;  /* 0x0000000100007812 */ /* 0x000fc800078ec0ff */
[----:B------:R-:W-:-:S13]  /*4850*/  ISETP.NE.AND P0, PT, R0, 0x1, PT ;  /* 0x000000010000780c */ /* 0x000fda0003f05270 */
[----:B------:R-:W-:Y:S05]  /*4860*/  @P0 BRA `(.L_x_69) ;  /* 0x00000000002c0947 */ /* 0x000fea0003800000 */
[----:B------:R-:W1:Y:S01]  /*4870*/  S2R R0, SR_LANEID ;  /* 0x0000000000007919 */ /* 0x000e620000000000 */
[----:B------:R-:W-:Y:S01]  /*4880*/  IMAD.MOV.U32 R2, RZ, RZ, -0x20000 ;  /* 0xfffe0000ff027424 */ /* 0x000fe200078e00ff */
[----:B------:R-:W-:Y:S02]  /*4890*/  VOTEU.ANY UR6, UPT, PT ;  /* 0x0000000000067886 */ /* 0x000fe400038e0100 */
[----:B------:R-:W-:Y:S01]  /*48a0*/  UFLO.U32 UR6, UR6 ;  /* 0x00000006000672bd */ /* 0x000fe200080e0000 */
[----:B------:R-:W2:Y:S05]  /*48b0*/  REDUX UR4, R2 ;  /* 0x00000000020473c4 */ /* 0x000eaa0000000000 */
[----:B-1----:R-:W-:-:S02]  /*48c0*/  ISETP.EQ.U32.AND P0, PT, R0, UR6, PT ;  /* 0x0000000600007c0c */ /* 0x002fc4000bf02070 */
[----:B--2---:R-:W-:Y:S01]  /*48d0*/  MOV R0, UR4 ;  /* 0x0000000400007c02 */ /* 0x004fe20008000f00 */
[----:B------:R-:W-:-:S05]  /*48e0*/  UMOV UR4, 0xfffe0000 ;  /* 0xfffe000000047882 */ /* 0x000fca0000000000 */
[----:B------:R1:W-:Y:S05]  /*48f0*/  UTCATOMSWS.AND URZ, UR4 ;  /* 0x0000000400ff79e3 */ /* 0x0003ea0008000000 */
[----:B------:R1:W-:Y:S01]  /*4900*/  @P0 ATOMS.AND RZ, [UR5], R0 ;  /* 0x00000000ffff098c */ /* 0x0003e2000a800005 */
[----:B------:R-:W-:Y:S05]  /*4910*/  BRA `(.L_x_70) ;  /* 0x0000000000147947 */ /* 0x000fea0003800000 */
.L_x_69:
[----:B------:R-:W-:Y:S02]  /*4920*/  MOV R2, 0x4940 ;  /* 0x0000494000027802 */ /* 0x000fe40000000f00 */
[----:B------:R-:W-:Y:S05]  /*4930*/  CALL.REL.NOINC `($__internal_0_$__cuda_sm10x_tcgen05_guardrail_trap_col_being_dealloced_not_returned_by_alloc) ;  /* 0x00000004003c7944 */ /* 0x000fea0003c00000 */
[----:B------:R-:W-:Y:S05]  /*4940*/  BRA `(.L_x_70) ;  /* 0x0000000000087947 */ /* 0x000fea0003800000 */
.L_x_68:
[----:B------:R-:W-:Y:S02]  /*4950*/  MOV R2, 0x4970 ;  /* 0x0000497000027802 */ /* 0x000fe40000000f00 */
[----:B------:R-:W-:Y:S05]  /*4960*/  CALL.REL.NOINC `($__internal_2_$__cuda_sm10x_tcgen05_guardrail_trap_unallocated_columns_being_dealloced) ;  /* 0x0000000400487944 */ /* 0x000fea0003c00000 */
.L_x_70:
[----:B------:R-:W-:Y:S01]  /*4970*/  NOP ;  /* 0x0000000000007918 */ /* 0x000fe20000000000 */
[----:B-1----:R-:W-:Y:S05]  /*4980*/  EXIT ;  /* 0x000000000000794d */ /* 0x002fea0003800000 */
.L_x_13:
[----:B------:R-:W-:-:S07]  /*4990*/  MOV R7, R6 ;  /* 0x0000000600077202 */ /* 0x000fce0000000f00 */
.L_x_71:
[----:B-1----:R1:W2:Y:S02]  /*49a0*/  SYNCS.PHASECHK.TRANS64.TRYWAIT P0, [R3+URZ], R7 ;  /* 0x00000007030075a7 */ /* 0x0022a400080011ff */
[----:B--2---:R-:W-:Y:S05]  /*49b0*/  @!P0 NANOSLEEP.SYNCS 0x989680 ;  /* 0x009896800000895d */ /* 0x004fea0003900000 */
[----:B------:R-:W2:Y:S02]  /*49c0*/  @!P0 SYNCS.PHASECHK.TRANS64 P0, [R3+URZ], R7 ;  /* 0x00000007030085a7 */ /* 0x000ea400080010ff */
[----:B--2---:R-:W-:Y:S05]  /*49d0*/  @!P0 BRA `(.L_x_71) ;  /* 0xfffffffc00f08947 */ /* 0x004fea000383ffff */
[----:B------:R-:W-:Y:S05]  /*49e0*/  BRA `(.L_x_12) ;  /* 0xffffffbc00687947 */ /* 0x000fea000383ffff */
.L_x_16:
[----:B------:R-:W-:-:S07]  /*49f0*/  MOV R3, R2 ;  /* 0x0000000200037202 */ /* 0x000fce0000000f00 */
.L_x_72:
[----:B-1----:R1:W2:Y:S02]  /*4a00*/  SYNCS.PHASECHK.TRANS64.TRYWAIT P0, [R7+URZ], R3 ;  /* 0x00000003070075a7 */ /* 0x0022a400080011ff */
[----:B--2---:R-:W-:Y:S05]  /*4a10*/  @!P0 NANOSLEEP.SYNCS 0x989680 ;  /* 0x009896800000895d */ /* 0x004fea0003900000 */
[----:B------:R-:W2:Y:S02]  /*4a20*/  @!P0 SYNCS.PHASECHK.TRANS64 P0, [R7+URZ], R3 ;  /* 0x00000003070085a7 */ /* 0x000ea400080010ff */
[----:B--2---:R-:W-:Y:S05]  /*4a30*/  @!P0 BRA `(.L_x_72) ;  /* 0xfffffffc00f08947 */ /* 0x004fea000383ffff */
[----:B------:R-:W-:Y:S05]  /*4a40*/  BRA `(.L_x_15) ;  /* 0xffffffbc00d07947 */ /* 0x000fea000383ffff */
.L_x_24:
[----:B------:R-:W-:-:S07]  /*4a50*/  MOV R4, R5 ;  /* 0x0000000500047202 */ /* 0x000fce0000000f00 */
.L_x_73:
[----:B-1----:R1:W2:Y:S02]  /*4a60*/  SYNCS.PHASECHK.TRANS64.TRYWAIT P0, [R2+URZ+0x33400], R5 ;  /* 0x03340005020075a7 */ /* 0x0022a400080011ff */
[----:B--2---:R-:W-:Y:S05]  /*4a70*/  @!P0 NANOSLEEP.SYNCS 0x989680 ;  /* 0x009896800000895d */ /* 0x004fea0003900000 */
[----:B------:R-:W2:Y:S02]  /*4a80*/  @!P0 SYNCS.PHASECHK.TRANS64 P0, [R2+URZ+0x33400], R5 ;  /* 0x03340005020085a7 */ /* 0x000ea400080010ff */
[----:B--2---:R-:W-:Y:S05]  /*4a90*/  @!P0 BRA `(.L_x_73) ;  /* 0xfffffffc00f08947 */ /* 0x004fea000383ffff */
[----:B------:R-:W-:Y:S05]  /*4aa0*/  BRA `(.L_x_74) ;  /* 0xffffffc4000c7947 */ /* 0x000fea000383ffff */
.L_x_29:
[----:B------:R-:W-:Y:S02]  /*4ab0*/  MOV R8, UR10 ;  /* 0x0000000a00087c02 */ /* 0x000fe40008000f00 */
[----:B------:R-:W-:Y:S02]  /*4ac0*/  MOV R9, UR10 ;  /* 0x0000000a00097c02 */ /* 0x000fe40008000f00 */
[----:B------:R-:W-:-:S07]  /*4ad0*/  MOV R4, UR8 ;  /* 0x0000000800047c02 */ /* 0x000fce0008000f00 */
.L_x_75:
[----:B-1----:R1:W2:Y:S02]  /*4ae0*/  SYNCS.PHASECHK.TRANS64.TRYWAIT P1, [R4+URZ+0x334a0], R9 ;  /* 0x0334a009040075a7 */ /* 0x0022a400080211ff */
[----:B--2---:R-:W-:Y:S05]  /*4af0*/  @!P1 NANOSLEEP.SYNCS 0x989680 ;  /* 0x009896800000995d */ /* 0x004fea0003900000 */
[----:B------:R-:W2:Y:S02]  /*4b00*/  @!P1 SYNCS.PHASECHK.TRANS64 P1, [R4+URZ+0x334a0], R9 ;  /* 0x0334a009040095a7 */ /* 0x000ea400080210ff */
[----:B--2---:R-:W-:Y:S05]  /*4b10*/  @!P1 BRA `(.L_x_75) ;  /* 0xfffffffc00f09947 */ /* 0x004fea000383ffff */
[----:B------:R-:W-:Y:S05]  /*4b20*/  BRA `(.L_x_76) ;  /* 0xffffffc800ac7947 */ /* 0x000fea000383ffff */
.L_x_30:
[----:B------:R-:W-:Y:S02]  /*4b30*/  MOV R5, UR11 ;  /* 0x0000000b00057c02 */ /* 0x000fe40008000f00 */
[----:B------:R-:W-:Y:S07]  /*4b40*/  MOV R8, R9 ;  /* 0x0000000900087202 */ /* 0x000fee0000000f00 */
.L_x_77:
[----:B-1----:R1:W2:Y:S02]  /*4b50*/  SYNCS.PHASECHK.TRANS64.TRYWAIT P1, [R5+URZ+0x33460], R9 ;  /* 0x03346009050075a7 */ /* 0x0022a400080211ff */
[----:B--2---:R-:W-:Y:S05]  /*4b60*/  @!P1 NANOSLEEP.SYNCS 0x989680 ;  /* 0x009896800000995d */ /* 0x004fea0003900000 */
[----:B------:R-:W2:Y:S02]  /*4b70*/  @!P1 SYNCS.PHASECHK.TRANS64 P1, [R5+URZ+0x33460], R9 ;  /* 0x03346009050095a7 */ /* 0x000ea400080210ff */
[----:B--2---:R-:W-:Y:S05]  /*4b80*/  @!P1 BRA `(.L_x_77) ;  /* 0xfffffffc00f09947 */ /* 0x004fea000383ffff */
[----:B------:R-:W-:Y:S05]  /*4b90*/  BRA `(.L_x_78) ;  /* 0xffffffc800b07947 */ /* 0x000fea000383ffff */
.L_x_32:
[----:B------:R-:W-:Y:S02]  /*4ba0*/  MOV R5, UR14 ;  /* 0x0000000e00057c02 */ /* 0x000fe40008000f00 */
[----:B------:R-:W-:Y:S07]  /*4bb0*/  MOV R8, R9 ;  /* 0x0000000900087202 */ /* 0x000fee0000000f00 */
.L_x_79:
[----:B-1----:R1:W2:Y:S02]  /*4bc0*/  SYNCS.PHASECHK.TRANS64.TRYWAIT P1, [R5+URZ+0x33460], R9 ;  /* 0x03346009050075a7 */ /* 0x0022a400080211ff */
[----:B--2---:R-:W-:Y:S05]  /*4bd0*/  @!P1 NANOSLEEP.SYNCS 0x989680 ;  /* 0x009896800000995d */ /* 0x004fea0003900000 */
[----:B------:R-:W2:Y:S02]  /*4be0*/  @!P1 SYNCS.PHASECHK.TRANS64 P1, [R5+URZ+0x33460], R9 ;  /* 0x03346009050095a7 */ /* 0x000ea400080210ff */
[----:B--2---:R-:W-:Y:S05]  /*4bf0*/  @!P1 BRA `(.L_x_79) ;  /* 0xfffffffc00f09947 */ /* 0x004fea000383ffff */
[----:B------:R-:W-:Y:S05]  /*4c00*/  BRA `(.L_x_80) ;  /* 0xffffffcc008c7947 */ /* 0x000fea000383ffff */
.L_x_37:
[-C--:B------:R-:W-:Y:S02]  /*4c10*/  MOV R22, R4.reuse ;  /* 0x0000000400167202 */ /* 0x080fe40000000f00 */
[----:B------:R-:W-:Y:S07]  /*4c20*/  MOV R23, R4 ;  /* 0x0000000400177202 */ /* 0x000fee0000000f00 */
.L_x_81:
[----:B-1----:R1:W2:Y:S02]  /*4c30*/  SYNCS.PHASECHK.TRANS64.TRYWAIT P0, [R17+URZ+0x30], R23 ;  /* 0x00003017110075a7 */ /* 0x0022a400080011ff */
[----:B--2---:R-:W-:Y:S05]  /*4c40*/  @!P0 NANOSLEEP.SYNCS 0x989680 ;  /* 0x009896800000895d */ /* 0x004fea0003900000 */
[----:B------:R-:W2:Y:S02]  /*4c50*/  @!P0 SYNCS.PHASECHK.TRANS64 P0, [R17+URZ+0x30], R23 ;  /* 0x00003017110085a7 */ /* 0x000ea400080010ff */
[----:B--2---:R-:W-:Y:S05]  /*4c60*/  @!P0 BRA `(.L_x_81) ;  /* 0xfffffffc00f08947 */ /* 0x004fea000383ffff */
[----:B------:R-:W-:Y:S05]  /*4c70*/  BRA `(.L_x_82) ;  /* 0xffffffd400347947 */ /* 0x000fea000383ffff */
.L_x_38:
[-C--:B------:R-:W-:Y:S02]  /*4c80*/  MOV R26, R19.reuse ;  /* 0x00000013001a7202 */ /* 0x080fe40000000f00 */
[----:B------:R-:W-:Y:S07]  /*4c90*/  MOV R27, R19 ;  /* 0x00000013001b7202 */ /* 0x000fee0000000f00 */
.L_x_83:
[----:B-1----:R1:W2:Y:S02]  /*4ca0*/  SYNCS.PHASECHK.TRANS64.TRYWAIT P0, [R28+URZ+0x30], R27 ;  /* 0x0000301b1c0075a7 */ /* 0x0022a400080011ff */
[----:B--2---:R-:W-:Y:S05]  /*4cb0*/  @!P0 NANOSLEEP.SYNCS 0x989680 ;  /* 0x009896800000895d */ /* 0x004fea0003900000 */
[----:B------:R-:W2:Y:S02]  /*4cc0*/  @!P0 SYNCS.PHASECHK.TRANS64 P0, [R28+URZ+0x30], R27 ;  /* 0x0000301b1c0085a7 */ /* 0x000ea400080010ff */
[----:B--2---:R-:W-:Y:S05]  /*4cd0*/  @!P0 BRA `(.L_x_83) ;  /* 0xfffffffc00f08947 */ /* 0x004fea000383ffff */
[----:B------:R-:W-:Y:S05]  /*4ce0*/  BRA `(.L_x_84) ;  /* 0xffffffd800107947 */ /* 0x000fea000383ffff */
.L_x_39:
[-C--:B-1----:R-:W-:Y:S02]  /*4cf0*/  MOV R28, R19.reuse ;  /* 0x00000013001c7202 */ /* 0x082fe40000000f00 */
[----:B------:R-:W-:Y:S07]  /*4d00*/  MOV R29, R19 ;  /* 0x00000013001d7202 */ /* 0x000fee0000000f00 */
.L_x_85:
[----:B-1----:R1:W2:Y:S02]  /*4d10*/  SYNCS.PHASECHK.TRANS64.TRYWAIT P1, [R26+URZ+0x30], R29 ;  /* 0x0000301d1a0075a7 */ /* 0x0022a400080211ff */
[----:B--2---:R-:W-:Y:S05]  /*4d20*/  @!P1 NANOSLEEP.SYNCS 0x989680 ;  /* 0x009896800000995d */ /* 0x004fea0003900000 */
[----:B------:R-:W2:Y:S02]  /*4d30*/  @!P1 SYNCS.PHASECHK.TRANS64 P1, [R26+URZ+0x30], R29 ;  /* 0x0000301d1a0095a7 */ /* 0x000ea400080210ff */
[----:B--2---:R-:W-:Y:S05]  /*4d40*/  @!P1 BRA `(.L_x_85) ;  /* 0xfffffffc00f09947 */ /* 0x004fea000383ffff */
[----:B------:R-:W-:Y:S05]  /*4d50*/  BRA `(.L_x_86) ;  /* 0xffffffd800807947 */ /* 0x000fea000383ffff */
.L_x_40:
[-C--:B------:R-:W-:Y:S02]  /*4d60*/  MOV R26, R7.reuse ;  /* 0x00000007001a7202 */ /* 0x080fe40000000f00 */
[----:B------:R-:W-:Y:S07]  /*4d70*/  MOV R27, R7 ;  /* 0x00000007001b7202 */ /* 0x000fee0000000f00 */
.L_x_87:
[----:B-1----:R1:W2:Y:S02]  /*4d80*/  SYNCS.PHASECHK.TRANS64.TRYWAIT P0, [R28+URZ+0x30], R27 ;  /* 0x0000301b1c0075a7 */ /* 0x0022a400080011ff */
[----:B--2---:R-:W-:Y:S05]  /*4d90*/  @!P0 NANOSLEEP.SYNCS 0x989680 ;  /* 0x009896800000895d */ /* 0x004fea0003900000 */
[----:B------:R-:W2:Y:S02]  /*4da0*/  @!P0 SYNCS.PHASECHK.TRANS64 P0, [R28+URZ+0x30], R27 ;  /* 0x0000301b1c0085a7 */ /* 0x000ea400080010ff */
[----:B--2---:R-:W-:Y:S05]  /*4db0*/  @!P0 BRA `(.L_x_87) ;  /* 0xfffffffc00f08947 */ /* 0x004fea000383ffff */
[----:B------:R-:W-:Y:S05]  /*4dc0*/  BRA `(.L_x_88) ;  /* 0xffffffd800d07947 */ /* 0x000fea000383ffff */
.L_x_45:
[----:B------:R-:W-:-:S07]  /*4dd0*/  MOV R6, R7 ;  /* 0x0000000700067202 */ /* 0x000fce0000000f00 */
.L_x_89:
[----:B-1----:R1:W2:Y:S02]  /*4de0*/  SYNCS.PHASECHK.TRANS64.TRYWAIT P2, [R2+URZ+0x33490], R7 ;  /* 0x03349007020075a7 */ /* 0x0022a400080411ff */
[----:B--2---:R-:W-:Y:S05]  /*4df0*/  @!P2 NANOSLEEP.SYNCS 0x989680 ;  /* 0x009896800000a95d */ /* 0x004fea0003900000 */
[----:B------:R-:W2:Y:S02]  /*4e00*/  @!P2 SYNCS.PHASECHK.TRANS64 P2, [R2+URZ+0x33490], R7 ;  /* 0x033490070200a5a7 */ /* 0x000ea400080410ff */
[----:B--2---:R-:W-:Y:S05]  /*4e10*/  @!P2 BRA `(.L_x_89) ;  /* 0xfffffffc00f0a947 */ /* 0x004fea000383ffff */
[----:B------:R-:W-:Y:S05]  /*4e20*/  BRA `(.L_x_90) ;  /* 0xffffffe000247947 */ /* 0x000fea000383ffff */
        .weak           $__internal_0_$__cuda_sm10x_tcgen05_guardrail_trap_col_being_dealloced_not_returned_by_alloc
        .type           $__internal_0_$__cuda_sm10x_tcgen05_guardrail_trap_col_being_dealloced_not_returned_by_alloc,@function
        .size           $__internal_0_$__cuda_sm10x_tcgen05_guardrail_trap_col_being_dealloced_not_returned_by_alloc,($__internal_1_$__cuda_sm10x_tcgen05_guardrail_trap_phase_invalid_during_alloc - $__internal_0_$__cuda_sm10x_tcgen05_guardrail_trap_col_being_dealloced_not_returned_by_alloc)
$__internal_0_$__cuda_sm10x_tcgen05_guardrail_trap_col_being_dealloced_not_returned_by_alloc:
[----:B------:R-:W-:Y:S05]  /*4e30*/  BPT.TRAP 0x1 ;  /* 0x000000040000795c */ /* 0x000fea0000300000 */
[----:B------:R-:W-:-:S04]  /*4e40*/  HFMA2 R3, -RZ, RZ, 0, 0 ;  /* 0x00000000ff037431 */ /* 0x000fc800000001ff */
[----:B------:R-:W-:Y:S05]  /*4e50*/  RET.REL.NODEC R2 `(_ZN9deep_gemm24sm100_fp8_gemm_1d1d_implILN4cute4UMMA5MajorE0ELS3_0ELj0ELj4096ELj7168ELj128ELj224ELj128ELj1ELj128ELj128ELj64ELj6ELj128ELj128ELj2ELb0ELj146ELNS_8GemmTypeE0ELb0EN7cutlass10bfloat16_tENS_16EpilogueIdentityEEEvPijjj14CUtensorMap_stS9_S9_S9_S9_) ;  /* 0xffffffb002687950 */ /* 0x000fea0003c3ffff */
        .weak           $__internal_1_$__cuda_sm10x_tcgen05_guardrail_trap_phase_invalid_during_alloc
        .type           $__internal_1_$__cuda_sm10x_tcgen05_guardrail_trap_phase_invalid_during_alloc,@function
        .size           $__internal_1_$__cuda_sm10x_tcgen05_guardrail_trap_phase_invalid_during_alloc,($__internal_2_$__cuda_sm10x_tcgen05_guardrail_trap_unallocated_columns_being_dealloced - $__internal_1_$__cuda_sm10x_tcgen05_guardrail_trap_phase_invalid_during_alloc)
$__internal_1_$__cuda_sm10x_tcgen05_guardrail_trap_phase_invalid_during_alloc:
[----:B------:R-:W-:Y:S05]  /*4e60*/  BPT.TRAP 0x1 ;  /* 0x000000040000795c */ /* 0x000fea0000300000 */
[----:B------:R-:W-:-:S04]  /*4e70*/  MOV R3, 0x0 ;  /* 0x0000000000037802 */ /* 0x000fc80000000f00 */
[----:B------:R-:W-:Y:S05]  /*4e80*/  RET.REL.NODEC R2 `(_ZN9deep_gemm24sm100_fp8_gemm_1d1d_implILN4cute4UMMA5MajorE0ELS3_0ELj0ELj4096ELj7168ELj128ELj224ELj128ELj1ELj128ELj128ELj64ELj6ELj128ELj128ELj2ELb0ELj146ELNS_8GemmTypeE0ELb0EN7cutlass10bfloat16_tENS_16EpilogueIdentityEEEvPijjj14CUtensorMap_stS9_S9_S9_S9_) ;  /* 0xffffffb0025c7950 */ /* 0x000fea0003c3ffff */
        .weak           $__internal_2_$__cuda_sm10x_tcgen05_guardrail_trap_unallocated_columns_being_dealloced
        .type           $__internal_2_$__cuda_sm10x_tcgen05_guardrail_trap_unallocated_columns_being_dealloced,@function
        .size           $__internal_2_$__cuda_sm10x_tcgen05_guardrail_trap_unallocated_columns_being_dealloced,($__internal_3_$__cuda_sm20_div_u16 - $__internal_2_$__cuda_sm10x_tcgen05_guardrail_trap_unallocated_columns_being_dealloced)
$__internal_2_$__cuda_sm10x_tcgen05_guardrail_trap_unallocated_columns_being_dealloced:
[----:B------:R-:W-:Y:S05]  /*4e90*/  BPT.TRAP 0x1 ;  /* 0x000000040000795c */ /* 0x000fea0000300000 */
[----:B------:R-:W-:-:S04]  /*4ea0*/  HFMA2 R3, -RZ, RZ, 0, 0 ;  /* 0x00000000ff037431 */ /* 0x000fc800000001ff */
[----:B------:R-:W-:Y:S05]  /*4eb0*/  RET.REL.NODEC R2 `(_ZN9deep_gemm24sm100_fp8_gemm_1d1d_implILN4cute4UMMA5MajorE0ELS3_0ELj0ELj4096ELj7168ELj128ELj224ELj128ELj1ELj128ELj128ELj64ELj6ELj128ELj128ELj2ELb0ELj146ELNS_8GemmTypeE0ELb0EN7cutlass10bfloat16_tENS_16EpilogueIdentityEEEvPijjj14CUtensorMap_stS9_S9_S9_S9_) ;  /* 0xffffffb002507950 */ /* 0x000fea0003c3ffff */
        .weak           $__internal_3_$__cuda_sm20_div_u16
        .type           $__internal_3_$__cuda_sm20_div_u16,@function
        .size           $__internal_3_$__cuda_sm20_div_u16,(.L_x_95 - $__internal_3_$__cuda_sm20_div_u16)
$__internal_3_$__cuda_sm20_div_u16:
[----:B------:R-:W1:Y:S01]  /*4ec0*/  I2F.U16 R13, R35 ;  /* 0x00000023000d7306 */ /* 0x000e620000101000 */
[----:B------:R-:W-:-:S07]  /*4ed0*/  IMAD.MOV.U32 R5, RZ, RZ, 0x4b800000 ;  /* 0x4b800000ff057424 */ /* 0x000fce00078e00ff */
[----:B------:R-:W-:Y:S01]  /*4ee0*/  I2F.U16.RZ R12, R12 ;  /* 0x0000000c000c7306 */ /* 0x000fe2000010d000 */
[C---:B-1----:R-:W-:Y:S02]  /*4ef0*/  FSETP.GEU.AND P1, PT, |R13|.reuse, 1.175494350822287508e-38, PT ;  /* 0x008000000d00780b */ /* 0x042fe40003f2e200 */
[----:B------:R-:W-:Y:S02]  /*4f00*/  FSETP.GT.AND P2, PT, |R13|, 8.50705917302346158658e+37, PT ;  /* 0x7e8000000d00780b */ /* 0x000fe40003f44200 */
[----:B------:R-:W-:Y:S02]  /*4f10*/  FSEL R5, R5, 1, !P1 ;  /* 0x3f80000005057808 */ /* 0x000fe40004800000 */
[----:B------:R-:W-:Y:S02]  /*4f20*/  ISETP.NE.U32.AND P1, PT, R35, RZ, PT ;  /* 0x000000ff2300720c */ /* 0x000fe40003f25070 */
[----:B------:R-:W-:-:S05]  /*4f30*/  FSEL R14, R5, 0.25, !P2 ;  /* 0x3e800000050e7808 */ /* 0x000fca0005000000 */
[----:B------:R-:W-:-:S06]  /*4f40*/  FMUL R5, R13, R14 ;  /* 0x0000000e0d057220 */ /* 0x000fcc0000400000 */
[----:B------:R-:W1:Y:S02]  /*4f50*/  MUFU.RCP R5, R5 ;  /* 0x0000000500057308 */ /* 0x000e640000001000 */
[----:B-1----:R-:W-:Y:S01]  /*4f60*/  FMUL R13, R14, R5 ;  /* 0x000000050e0d7220 */ /* 0x002fe20000400000 */
[----:B------:R-:W-:-:S03]  /*4f70*/  IMAD.MOV.U32 R5, RZ, RZ, 0x0 ;  /* 0x00000000ff057424 */ /* 0x000fc600078e00ff */
[----:B------:R-:W-:-:S04]  /*4f80*/  VIADD R13, R13, 0x2 ;  /* 0x000000020d0d7836 */ /* 0x000fc80000000000 */
[----:B------:R-:W-:-:S04]  /*4f90*/  FMUL.RZ R13, R12, R13 ;  /* 0x0000000d0c0d7220 */ /* 0x000fc8000040c000 */
[----:B------:R-:W1:Y:S02]  /*4fa0*/  F2I.U32.TRUNC.NTZ R36, R13 ;  /* 0x0000000d00247305 */ /* 0x000e64000020f000 */
[----:B-1----:R-:W-:Y:S02]  /*4fb0*/  LOP3.LUT R36, R36, 0xffff, RZ, 0xc0, !PT ;  /* 0x0000ffff24247812 */ /* 0x002fe400078ec0ff */
[----:B------:R-:W-:Y:S01]  /*4fc0*/  @!P1 MOV R36, 0xffffffff ;  /* 0xffffffff00249802 */ /* 0x000fe20000000f00 */
[----:B------:R-:W-:Y:S06]  /*4fd0*/  RET.REL.NODEC R4 `(_ZN9deep_gemm24sm100_fp8_gemm_1d1d_implILN4cute4UMMA5MajorE0ELS3_0ELj0ELj4096ELj7168ELj128ELj224ELj128ELj1ELj128ELj128ELj64ELj6ELj128ELj128ELj2ELb0ELj146ELNS_8GemmTypeE0ELb0EN7cutlass10bfloat16_tENS_16EpilogueIdentityEEEvPijjj14CUtensorMap_stS9_S9_S9_S9_) ;  /* 0xffffffb004087950 */ /* 0x000fec0003c3ffff */
.L_x_91:
[----:B------:R-:W-:-:S00]  /*4fe0*/  BRA `(.L_x_91) ;  /* 0xfffffffc00fc7947 */ /* 0x000fc0000383ffff */
[----:B------:R-:W-:-:S00]  /*4ff0*/  NOP ;  /* 0x0000000000007918 */ /* 0x000fc00000000000 */
        /* <DEDUP_REMOVED lines=8> */
.L_x_95:


//--------------------- .nv.shared._ZN9deep_gemm24sm100_fp8_gemm_1d1d_implILN4cute4UMMA5MajorE0ELS3_0ELj0ELj4096ELj7168ELj128ELj224ELj128ELj1ELj128ELj128ELj64ELj6ELj128ELj128ELj2ELb0ELj146ELNS_8GemmTypeE0ELb0EN7cutlass10bfloat16_tENS_16EpilogueIdentityEEEvPijjj14CUtensorMap_stS9_S9_S9_S9_ --------------------------
	.section	.nv.shared._ZN9deep_gemm24sm100_fp8_gemm_1d1d_implILN4cute4UMMA5MajorE0ELS3_0ELj0ELj4096ELj7168ELj128ELj224ELj128ELj1ELj128ELj128ELj64ELj6ELj128ELj128ELj2ELb0ELj146ELNS_8GemmTypeE0ELb0EN7cutlass10bfloat16_tENS_16EpilogueIdentityEEEvPijjj14CUtensorMap_stS9_S9_S9_S9_,"aw",@nobits
	.sectionflags	@""
	.align	1024
	.zero		1024


//--------------------- .nv.shared.reserved.0     --------------------------
	.section	.nv.shared.reserved.0,"aw",@nobits
	.align	8
	.weak		__nv_reservedSMEM_offset_0_alias
	.size		__nv_reservedSMEM_offset_0_alias, 0, 64
	.other		__nv_reservedSMEM_offset_0_alias,@"STO_CUDA_RESERVED_SHARED STV_DEFAULT"
__nv_reservedSMEM_offset_0_alias:
	.zero		0
.nv.shared.reserved.0:
	.zero		64
	.weak		__nv_reservedSMEM_allocation_phase
	.type		__nv_reservedSMEM_allocation_phase,@object
	.size		__nv_reservedSMEM_allocation_phase,(.L_0 - __nv_reservedSMEM_allocation_phase)
__nv_reservedSMEM_allocation_phase:
	.zero		1
.L_0:
	.zero		7
	.weak		__nv_reservedSMEM_devtool_atexit_pc
	.type		__nv_reservedSMEM_devtool_atexit_pc,@object
	.size		__nv_reservedSMEM_devtool_atexit_pc,(__nv_reservedSMEM_allocation_mask - __nv_reservedSMEM_devtool_atexit_pc)
__nv_reservedSMEM_devtool_atexit_pc:
	.zero		8
	.weak		__nv_reservedSMEM_allocation_mask
	.type		__nv_reservedSMEM_allocation_mask,@object
	.size		__nv_reservedSMEM_allocation_mask,(.L_2 - __nv_reservedSMEM_allocation_mask)
__nv_reservedSMEM_allocation_mask:
	.zero		4
.L_2:
	.zero		4
	.weak		__nv_reservedSMEM_tmem_allocation_pipeline_mbarrier
	.type		__nv_reservedSMEM_tmem_allocation_pipeline_mbarrier,@object
	.size		__nv_reservedSMEM_tmem_allocation_pipeline_mbarrier,(__nv_reservedSMEM_tmem_allocation_pipeline_mbarrier_parity - __nv_reservedSMEM_tmem_allocation_pipeline_mbarrier)
__nv_reservedSMEM_tmem_allocation_pipeline_mbarrier:
	.zero		8
	.weak		__nv_reservedSMEM_tmem_allocation_pipeline_mbarrier_parity
	.type		__nv_reservedSMEM_tmem_allocation_pipeline_mbarrier_parity,@object
	.size		__nv_reservedSMEM_tmem_allocation_pipeline_mbarrier_parity,(.L_4 - __nv_reservedSMEM_tmem_allocation_pipeline_mbarrier_parity)
__nv_reservedSMEM_tmem_allocation_pipeline_mbarrier_parity:
	.zero		4
.L_4:


//--------------------- .nv.global                --------------------------
	.section	.nv.global,"aw",@nobits
.nv.global:
	.type		_ZN47_INTERNAL_6be950a7_9_kernel_cu_28112538_28953864cute1_E,@object
	.size		_ZN47_INTERNAL_6be950a7_9_kernel_cu_28112538_28953864cute1_E,(_ZN47_INTERNAL_6be950a7_9_kernel_cu_28112538_28953864cuda3std3__45__cpo6cbeginE - _ZN47_INTERNAL_6be950a7_9_kernel_cu_28112538_28953864cute1_E)
_ZN47_INTERNAL_6be950a7_9_kernel_cu_28112538_28953864cute1_E:
	.zero		1
	.type		_ZN47_INTERNAL_6be950a7_9_kernel_cu_28112538_28953864cuda3std3__45__cpo6cbeginE,@object
	.size		_ZN47_INTERNAL_6be950a7_9_kernel_cu_28112538_28953864cuda3std3__45__cpo6cbeginE,(_ZN47_INTERNAL_6be950a7_9_kernel_cu_28112538_28953864cuda3std3__48in_placeE - _ZN47_INTERNAL_6be950a7_9_kernel_cu_28112538_28953864cuda3std3__45__cpo6cbeginE)
_ZN47_INTERNAL_6be950a7_9_kernel_cu_28112538_28953864cuda3std3__45__cpo6cbeginE:
	.zero		1
	.type		_ZN47_INTERNAL_6be950a7_9_kernel_cu_28112538_28953864cuda3std3__48in_placeE,@object
	.size		_ZN47_INTERNAL_6be950a7_9_kernel_cu_28112538_28953864cuda3std3__48in_placeE,(_ZN47_INTERNAL_6be950a7_9_kernel_cu_28112538_28953864cuda3std6ranges3__45__cpo9iter_moveE - _ZN47_INTERNAL_6be950a7_9_kernel_cu_28112538_28953864cuda3std3__48in_placeE)
_ZN47_INTERNAL_6be950a7_9_kernel_cu_28112538_28953864cuda3std3__48in_placeE:
	.zero		1
	.type		_ZN47_INTERNAL_6be950a7_9_kernel_cu_28112538_28953864cuda3std6ranges3__45__cpo9iter_moveE,@object
	.size		_ZN47_INTERNAL_6be950a7_9_kernel_cu_28112538_28953864cuda3std6ranges3__45__cpo9iter_moveE,(_ZN47_INTERNAL_6be950a7_9_kernel_cu_28112538_28953864cuda3std3__45__cpo5beginE - _ZN47_INTERNAL_6be950a7_9_kernel_cu_28112538_28953864cuda3std6ranges3__45__cpo9iter_moveE)
_ZN47_INTERNAL_6be950a7_9_kernel_cu_28112538_28953864cuda3std6ranges3__45__cpo9iter_moveE:
	.zero		1
	.type		_ZN47_INTERNAL_6be950a7_9_kernel_cu_28112538_28953864cuda3std3__45__cpo5beginE,@object
	.size		_ZN47_INTERNAL_6be950a7_9_kernel_cu_28112538_28953864cuda3std3__45__cpo5beginE,(_ZN47_INTERNAL_6be950a7_9_kernel_cu_28112538_28953864cuda3std3__449_GLOBAL__N__6be950a7_9_kernel_cu_28112538_28953866ignoreE - _ZN47_INTERNAL_6be950a7_9_kernel_cu_28112538_28953864cuda3std3__45__cpo5beginE)
_ZN47_INTERNAL_6be950a7_9_kernel_cu_28112538_28953864cuda3std3__45__cpo5beginE:
	.zero		1
	.type		_ZN47_INTERNAL_6be950a7_9_kernel_cu_28112538_28953864cuda3std3__449_GLOBAL__N__6be950a7_9_kernel_cu_28112538_28953866ignoreE,@object
	.size		_ZN47_INTERNAL_6be950a7_9_kernel_cu_28112538_28953864cuda3std3__449_GLOBAL__N__6be950a7_9_kernel_cu_28112538_28953866ignoreE,(_ZN47_INTERNAL_6be950a7_9_kernel_cu_28112538_28953864cute7productE - _ZN47_INTERNAL_6be950a7_9_kernel_cu_28112538_28953864cuda3std3__449_GLOBAL__N__6be950a7_9_kernel_cu_28112538_28953866ignoreE)
_ZN47_INTERNAL_6be950a7_9_kernel_cu_28112538_28953864cuda3std3__449_GLOBAL__N__6be950a7_9_kernel_cu_28112538_28953866ignoreE:
	.zero		1
	.type		_ZN47_INTERNAL_6be950a7_9_kernel_cu_28112538_28953864cute7productE,@object
	.size		_ZN47_INTERNAL_6be950a7_9_kernel_cu_28112538_28953864cute7productE,(_ZN47_INTERNAL_6be950a7_9_kernel_cu_28112538_28953864cuda3std3__45__cpo3endE - _ZN47_INTERNAL_6be950a7_9_kernel_cu_28112538_28953864cute7productE)
_ZN47_INTERNAL_6be950a7_9_kernel_cu_28112538_28953864cute7productE:
	.zero		1
	.type		_ZN47_INTERNAL_6be950a7_9_kernel_cu_28112538_28953864cuda3std3__45__cpo3endE,@object
	.size		_ZN47_INTERNAL_6be950a7_9_kernel_cu_28112538_28953864cuda3std3__45__cpo3endE,(_ZN47_INTERNAL_6be950a7_9_kernel_cu_28112538_28953864cuda3std3__419piecewise_constructE - _ZN47_INTERNAL_6be950a7_9_kernel_cu_28112538_28953864cuda3std3__45__cpo3endE)
_ZN47_INTERNAL_6be950a7_9_kernel_cu_28112538_28953864cuda3std3__45__cpo3endE:
	.zero		1
	.type		_ZN47_INTERNAL_6be950a7_9_kernel_cu_28112538_28953864cuda3std3__419piecewise_constructE,@object
	.size		_ZN47_INTERNAL_6be950a7_9_kernel_cu_28112538_28953864cuda3std3__419piecewise_constructE,(_ZN47_INTERNAL_6be950a7_9_kernel_cu_28112538_28953864cuda3std3__45__cpo4cendE - _ZN47_INTERNAL_6be950a7_9_kernel_cu_28112538_28953864cuda3std3__419piecewise_constructE)
_ZN47_INTERNAL_6be950a7_9_kernel_cu_28112538_28953864cuda3std3__419piecewise_constructE:
	.zero		1
	.type		_ZN47_INTERNAL_6be950a7_9_kernel_cu_28112538_28953864cuda3std3__45__cpo4cendE,@object
	.size		_ZN47_INTERNAL_6be950a7_9_kernel_cu_28112538_28953864cuda3std3__45__cpo4cendE,(_ZN47_INTERNAL_6be950a7_9_kernel_cu_28112538_28953864cuda3std6ranges3__45__cpo4swapE - _ZN47_INTERNAL_6be950a7_9_kernel_cu_28112538_28953864cuda3std3__45__cpo4cendE)
_ZN47_INTERNAL_6be950a7_9_kernel_cu_28112538_28953864cuda3std3__45__cpo4cendE:
	.zero		1
	.type		_ZN47_INTERNAL_6be950a7_9_kernel_cu_28112538_28953864cuda3std6ranges3__45__cpo4swapE,@object
	.size		_ZN47_INTERNAL_6be950a7_9_kernel_cu_28112538_28953864cuda3std6ranges3__45__cpo4swapE,(.L_12 - _ZN47_INTERNAL_6be950a7_9_kernel_cu_28112538_28953864cuda3std6ranges3__45__cpo4swapE)
_ZN47_INTERNAL_6be950a7_9_kernel_cu_28112538_28953864cuda3std6ranges3__45__cpo4swapE:
	.zero		1
.L_12:


//--------------------- .nv.constant0._ZN9deep_gemm24sm100_fp8_gemm_1d1d_implILN4cute4UMMA5MajorE0ELS3_0ELj0ELj4096ELj7168ELj128ELj224ELj128ELj1ELj128ELj128ELj64ELj6ELj128ELj128ELj2ELb0ELj146ELNS_8GemmTypeE0ELb0EN7cutlass10bfloat16_tENS_16EpilogueIdentityEEEvPijjj14CUtensorMap_stS9_S9_S9_S9_ --------------------------
	.section	.nv.constant0._ZN9deep_gemm24sm100_fp8_gemm_1d1d_implILN4cute4UMMA5MajorE0ELS3_0ELj0ELj4096ELj7168ELj128ELj224ELj128ELj1ELj128ELj128ELj64ELj6ELj128ELj128ELj2ELb0ELj146ELNS_8GemmTypeE0ELb0EN7cutlass10bfloat16_tENS_16EpilogueIdentityEEEvPijjj14CUtensorMap_stS9_S9_S9_S9_,"a",@progbits
	.sectionflags	@""
	.align	4
.nv.constant0._ZN9deep_gemm24sm100_fp8_gemm_1d1d_implILN4cute4UMMA5MajorE0ELS3_0ELj0ELj4096ELj7168ELj128ELj224ELj128ELj1ELj128ELj128ELj64ELj6ELj128ELj128ELj2ELb0ELj146ELNS_8GemmTypeE0ELb0EN7cutlass10bfloat16_tENS_16EpilogueIdentityEEEvPijjj14CUtensorMap_stS9_S9_S9_S9_:
	.zero		1600


//--------------------- SYMBOLS --------------------------

	.type		.nv.reservedSmem.offset0,@object
	.size		.nv.reservedSmem.offset0,0x4
	.type		.nv.reservedSmem.cap,@object
	.size		.nv.reservedSmem.cap,0x4
